//
// Generated by NVIDIA NVVM Compiler
//
// Compiler Build ID: CL-36424714
// Cuda compilation tools, release 13.0, V13.0.88
// Based on NVVM 20.0.0
//

.version 9.0
.target sm_100
.address_size 64

	// .globl	_Z4getRiiPfiS_i

.visible .entry _Z4getRiiPfiS_i(
	.param .u32 _Z4getRiiPfiS_i_param_0,
	.param .u32 _Z4getRiiPfiS_i_param_1,
	.param .u64 .ptr .align 1 _Z4getRiiPfiS_i_param_2,
	.param .u32 _Z4getRiiPfiS_i_param_3,
	.param .u64 .ptr .align 1 _Z4getRiiPfiS_i_param_4,
	.param .u32 _Z4getRiiPfiS_i_param_5
)
{
	.reg .pred 	%p<6>;
	.reg .b32 	%r<15>;
	.reg .b32 	%f<2>;
	.reg .b64 	%rd<9>;

	ld.param.u32 	%r5, [_Z4getRiiPfiS_i_param_0];
	ld.param.u32 	%r6, [_Z4getRiiPfiS_i_param_1];
	ld.param.u64 	%rd1, [_Z4getRiiPfiS_i_param_2];
	ld.param.u32 	%r3, [_Z4getRiiPfiS_i_param_3];
	ld.param.u64 	%rd2, [_Z4getRiiPfiS_i_param_4];
	ld.param.u32 	%r4, [_Z4getRiiPfiS_i_param_5];
	mov.u32 	%r7, %tid.x;
	mov.u32 	%r8, %ntid.x;
	mov.u32 	%r9, %ctaid.x;
	mad.lo.s32 	%r1, %r8, %r9, %r7;
	mov.u32 	%r10, %tid.y;
	mov.u32 	%r11, %ntid.y;
	mov.u32 	%r12, %ctaid.y;
	mad.lo.s32 	%r2, %r11, %r12, %r10;
	setp.ge.s32 	%p1, %r1, %r5;
	setp.ge.s32 	%p2, %r2, %r6;
	or.pred  	%p3, %p1, %p2;
	setp.gt.s32 	%p4, %r1, %r2;
	or.pred  	%p5, %p4, %p3;
	@%p5 bra 	$L__BB0_2;
	cvta.to.global.u64 	%rd3, %rd1;
	cvta.to.global.u64 	%rd4, %rd2;
	mad.lo.s32 	%r13, %r3, %r2, %r1;
	mul.wide.s32 	%rd5, %r13, 4;
	add.s64 	%rd6, %rd3, %rd5;
	ld.global.f32 	%f1, [%rd6];
	mad.lo.s32 	%r14, %r4, %r2, %r1;
	mul.wide.s32 	%rd7, %r14, 4;
	add.s64 	%rd8, %rd4, %rd7;
	st.global.f32 	[%rd8], %f1;
$L__BB0_2:
	ret;

}
	// .globl	_Z5fnormiiPdiS_S_S_idS_S_S_
.visible .entry _Z5fnormiiPdiS_S_S_idS_S_S_(
	.param .u32 _Z5fnormiiPdiS_S_S_idS_S_S__param_0,
	.param .u32 _Z5fnormiiPdiS_S_S_idS_S_S__param_1,
	.param .u64 .ptr .align 1 _Z5fnormiiPdiS_S_S_idS_S_S__param_2,
	.param .u32 _Z5fnormiiPdiS_S_S_idS_S_S__param_3,
	.param .u64 .ptr .align 1 _Z5fnormiiPdiS_S_S_idS_S_S__param_4,
	.param .u64 .ptr .align 1 _Z5fnormiiPdiS_S_S_idS_S_S__param_5,
	.param .u64 .ptr .align 1 _Z5fnormiiPdiS_S_S_idS_S_S__param_6,
	.param .u32 _Z5fnormiiPdiS_S_S_idS_S_S__param_7,
	.param .f64 _Z5fnormiiPdiS_S_S_idS_S_S__param_8,
	.param .u64 .ptr .align 1 _Z5fnormiiPdiS_S_S_idS_S_S__param_9,
	.param .u64 .ptr .align 1 _Z5fnormiiPdiS_S_S_idS_S_S__param_10,
	.param .u64 .ptr .align 1 _Z5fnormiiPdiS_S_S_idS_S_S__param_11
)
{


	ret;

}
	// .globl	_Z3s2hPfP6__halfiii
.visible .entry _Z3s2hPfP6__halfiii(
	.param .u64 .ptr .align 1 _Z3s2hPfP6__halfiii_param_0,
	.param .u64 .ptr .align 1 _Z3s2hPfP6__halfiii_param_1,
	.param .u32 _Z3s2hPfP6__halfiii_param_2,
	.param .u32 _Z3s2hPfP6__halfiii_param_3,
	.param .u32 _Z3s2hPfP6__halfiii_param_4
)
{
	.reg .pred 	%p<4>;
	.reg .b16 	%rs<2>;
	.reg .b32 	%r<15>;
	.reg .b32 	%f<2>;
	.reg .b64 	%rd<9>;

	ld.param.u64 	%rd1, [_Z3s2hPfP6__halfiii_param_0];
	ld.param.u64 	%rd2, [_Z3s2hPfP6__halfiii_param_1];
	ld.param.u32 	%r3, [_Z3s2hPfP6__halfiii_param_2];
	ld.param.u32 	%r4, [_Z3s2hPfP6__halfiii_param_3];
	ld.param.u32 	%r5, [_Z3s2hPfP6__halfiii_param_4];
	mov.u32 	%r7, %ctaid.x;
	mov.u32 	%r8, %ntid.x;
	mov.u32 	%r9, %tid.x;
	mad.lo.s32 	%r1, %r7, %r8, %r9;
	mov.u32 	%r10, %ctaid.y;
	mov.u32 	%r11, %ntid.y;
	mov.u32 	%r12, %tid.y;
	mad.lo.s32 	%r13, %r10, %r11, %r12;
	setp.ge.s32 	%p1, %r1, %r4;
	setp.ge.s32 	%p2, %r13, %r5;
	or.pred  	%p3, %p1, %p2;
	@%p3 bra 	$L__BB2_2;
	cvta.to.global.u64 	%rd3, %rd1;
	cvta.to.global.u64 	%rd4, %rd2;
	mad.lo.s32 	%r14, %r3, %r13, %r1;
	mul.wide.s32 	%rd5, %r14, 4;
	add.s64 	%rd6, %rd3, %rd5;
	ld.global.f32 	%f1, [%rd6];
	// begin inline asm
	{  cvt.rn.f16.f32 %rs1, %f1;}

	// end inline asm
	mul.wide.s32 	%rd7, %r14, 2;
	add.s64 	%rd8, %rd4, %rd7;
	st.global.u16 	[%rd8], %rs1;
$L__BB2_2:
	ret;

}
	// .globl	_Z3h2sP6__halfPfiii
.visible .entry _Z3h2sP6__halfPfiii(
	.param .u64 .ptr .align 1 _Z3h2sP6__halfPfiii_param_0,
	.param .u64 .ptr .align 1 _Z3h2sP6__halfPfiii_param_1,
	.param .u32 _Z3h2sP6__halfPfiii_param_2,
	.param .u32 _Z3h2sP6__halfPfiii_param_3,
	.param .u32 _Z3h2sP6__halfPfiii_param_4
)
{
	.reg .pred 	%p<4>;
	.reg .b16 	%rs<2>;
	.reg .b32 	%r<15>;
	.reg .b32 	%f<2>;
	.reg .b64 	%rd<9>;

	ld.param.u64 	%rd1, [_Z3h2sP6__halfPfiii_param_0];
	ld.param.u64 	%rd2, [_Z3h2sP6__halfPfiii_param_1];
	ld.param.u32 	%r3, [_Z3h2sP6__halfPfiii_param_2];
	ld.param.u32 	%r4, [_Z3h2sP6__halfPfiii_param_3];
	ld.param.u32 	%r5, [_Z3h2sP6__halfPfiii_param_4];
	mov.u32 	%r7, %ctaid.x;
	mov.u32 	%r8, %ntid.x;
	mov.u32 	%r9, %tid.x;
	mad.lo.s32 	%r1, %r7, %r8, %r9;
	mov.u32 	%r10, %ctaid.y;
	mov.u32 	%r11, %ntid.y;
	mov.u32 	%r12, %tid.y;
	mad.lo.s32 	%r13, %r10, %r11, %r12;
	setp.ge.s32 	%p1, %r1, %r4;
	setp.ge.s32 	%p2, %r13, %r5;
	or.pred  	%p3, %p1, %p2;
	@%p3 bra 	$L__BB3_2;
	cvta.to.global.u64 	%rd3, %rd1;
	cvta.to.global.u64 	%rd4, %rd2;
	mad.lo.s32 	%r14, %r3, %r13, %r1;
	mul.wide.s32 	%rd5, %r14, 2;
	add.s64 	%rd6, %rd3, %rd5;
	ld.global.u16 	%rs1, [%rd6];
	// begin inline asm
	{  cvt.f32.f16 %f1, %rs1;}

	// end inline asm
	mul.wide.s32 	%rd7, %r14, 4;
	add.s64 	%rd8, %rd4, %rd7;
	st.global.f32 	[%rd8], %f1;
$L__BB3_2:
	ret;

}
	// .globl	_Z4gemmPfiS_iS_iiii
.visible .entry _Z4gemmPfiS_iS_iiii(
	.param .u64 .ptr .align 1 _Z4gemmPfiS_iS_iiii_param_0,
	.param .u32 _Z4gemmPfiS_iS_iiii_param_1,
	.param .u64 .ptr .align 1 _Z4gemmPfiS_iS_iiii_param_2,
	.param .u32 _Z4gemmPfiS_iS_iiii_param_3,
	.param .u64 .ptr .align 1 _Z4gemmPfiS_iS_iiii_param_4,
	.param .u32 _Z4gemmPfiS_iS_iiii_param_5,
	.param .u32 _Z4gemmPfiS_iS_iiii_param_6,
	.param .u32 _Z4gemmPfiS_iS_iiii_param_7,
	.param .u32 _Z4gemmPfiS_iS_iiii_param_8
)
{
	.reg .pred 	%p<13>;
	.reg .b32 	%r<49>;
	.reg .b32 	%f<68>;
	.reg .b64 	%rd<40>;

	ld.param.u64 	%rd5, [_Z4gemmPfiS_iS_iiii_param_0];
	ld.param.u32 	%r20, [_Z4gemmPfiS_iS_iiii_param_1];
	ld.param.u64 	%rd6, [_Z4gemmPfiS_iS_iiii_param_2];
	ld.param.u32 	%r21, [_Z4gemmPfiS_iS_iiii_param_3];
	ld.param.u64 	%rd4, [_Z4gemmPfiS_iS_iiii_param_4];
	ld.param.u32 	%r22, [_Z4gemmPfiS_iS_iiii_param_5];
	ld.param.u32 	%r24, [_Z4gemmPfiS_iS_iiii_param_6];
	ld.param.u32 	%r23, [_Z4gemmPfiS_iS_iiii_param_7];
	ld.param.u32 	%r25, [_Z4gemmPfiS_iS_iiii_param_8];
	cvta.to.global.u64 	%rd1, %rd6;
	cvta.to.global.u64 	%rd2, %rd5;
	mov.u32 	%r27, %ctaid.x;
	mov.u32 	%r28, %ntid.x;
	mov.u32 	%r29, %tid.x;
	mad.lo.s32 	%r1, %r27, %r28, %r29;
	mov.u32 	%r30, %ctaid.y;
	mov.u32 	%r31, %ntid.y;
	mov.u32 	%r32, %tid.y;
	mad.lo.s32 	%r33, %r30, %r31, %r32;
	setp.ge.s32 	%p1, %r1, %r24;
	setp.ge.s32 	%p2, %r33, %r25;
	or.pred  	%p3, %p1, %p2;
	@%p3 bra 	$L__BB4_14;
	setp.lt.s32 	%p4, %r23, 1;
	mov.f32 	%f67, 0f00000000;
	@%p4 bra 	$L__BB4_13;
	mul.lo.s32 	%r3, %r21, %r33;
	and.b32  	%r4, %r23, 7;
	setp.lt.u32 	%p5, %r23, 8;
	mov.f32 	%f67, 0f00000000;
	mov.b32 	%r47, 0;
	@%p5 bra 	$L__BB4_5;
	and.b32  	%r47, %r23, 2147483640;
	neg.s32 	%r45, %r47;
	shl.b32 	%r7, %r20, 3;
	add.s64 	%rd3, %rd1, 16;
	mov.f32 	%f67, 0f00000000;
	mul.wide.s32 	%rd11, %r20, 4;
	mov.u32 	%r43, %r3;
	mov.u32 	%r44, %r1;
$L__BB4_4:
	.pragma "nounroll";
	mul.wide.s32 	%rd7, %r43, 4;
	add.s64 	%rd8, %rd3, %rd7;
	mul.wide.s32 	%rd9, %r44, 4;
	add.s64 	%rd10, %rd2, %rd9;
	ld.global.f32 	%f17, [%rd10];
	ld.global.f32 	%f18, [%rd8+-16];
	fma.rn.f32 	%f19, %f17, %f18, %f67;
	add.s64 	%rd12, %rd10, %rd11;
	ld.global.f32 	%f20, [%rd12];
	ld.global.f32 	%f21, [%rd8+-12];
	fma.rn.f32 	%f22, %f20, %f21, %f19;
	add.s64 	%rd13, %rd12, %rd11;
	ld.global.f32 	%f23, [%rd13];
	ld.global.f32 	%f24, [%rd8+-8];
	fma.rn.f32 	%f25, %f23, %f24, %f22;
	add.s64 	%rd14, %rd13, %rd11;
	ld.global.f32 	%f26, [%rd14];
	ld.global.f32 	%f27, [%rd8+-4];
	fma.rn.f32 	%f28, %f26, %f27, %f25;
	add.s64 	%rd15, %rd14, %rd11;
	ld.global.f32 	%f29, [%rd15];
	ld.global.f32 	%f30, [%rd8];
	fma.rn.f32 	%f31, %f29, %f30, %f28;
	add.s64 	%rd16, %rd15, %rd11;
	ld.global.f32 	%f32, [%rd16];
	ld.global.f32 	%f33, [%rd8+4];
	fma.rn.f32 	%f34, %f32, %f33, %f31;
	add.s64 	%rd17, %rd16, %rd11;
	ld.global.f32 	%f35, [%rd17];
	ld.global.f32 	%f36, [%rd8+8];
	fma.rn.f32 	%f37, %f35, %f36, %f34;
	add.s64 	%rd18, %rd17, %rd11;
	ld.global.f32 	%f38, [%rd18];
	ld.global.f32 	%f39, [%rd8+12];
	fma.rn.f32 	%f67, %f38, %f39, %f37;
	add.s32 	%r45, %r45, 8;
	add.s32 	%r44, %r44, %r7;
	add.s32 	%r43, %r43, 8;
	setp.ne.s32 	%p6, %r45, 0;
	@%p6 bra 	$L__BB4_4;
$L__BB4_5:
	setp.eq.s32 	%p7, %r4, 0;
	@%p7 bra 	$L__BB4_13;
	and.b32  	%r15, %r23, 3;
	setp.lt.u32 	%p8, %r4, 4;
	@%p8 bra 	$L__BB4_8;
	mad.lo.s32 	%r35, %r47, %r20, %r1;
	mul.wide.s32 	%rd19, %r35, 4;
	add.s64 	%rd20, %rd2, %rd19;
	ld.global.f32 	%f41, [%rd20];
	add.s32 	%r36, %r47, %r3;
	mul.wide.s32 	%rd21, %r36, 4;
	add.s64 	%rd22, %rd1, %rd21;
	ld.global.f32 	%f42, [%rd22];
	fma.rn.f32 	%f43, %f41, %f42, %f67;
	mul.wide.s32 	%rd23, %r20, 4;
	add.s64 	%rd24, %rd20, %rd23;
	ld.global.f32 	%f44, [%rd24];
	ld.global.f32 	%f45, [%rd22+4];
	fma.rn.f32 	%f46, %f44, %f45, %f43;
	add.s64 	%rd25, %rd24, %rd23;
	ld.global.f32 	%f47, [%rd25];
	ld.global.f32 	%f48, [%rd22+8];
	fma.rn.f32 	%f49, %f47, %f48, %f46;
	add.s64 	%rd26, %rd25, %rd23;
	ld.global.f32 	%f50, [%rd26];
	ld.global.f32 	%f51, [%rd22+12];
	fma.rn.f32 	%f67, %f50, %f51, %f49;
	add.s32 	%r47, %r47, 4;
$L__BB4_8:
	setp.eq.s32 	%p9, %r15, 0;
	@%p9 bra 	$L__BB4_13;
	setp.eq.s32 	%p10, %r15, 1;
	@%p10 bra 	$L__BB4_11;
	mad.lo.s32 	%r37, %r47, %r20, %r1;
	mul.wide.s32 	%rd27, %r37, 4;
	add.s64 	%rd28, %rd2, %rd27;
	ld.global.f32 	%f53, [%rd28];
	add.s32 	%r38, %r47, %r3;
	mul.wide.s32 	%rd29, %r38, 4;
	add.s64 	%rd30, %rd1, %rd29;
	ld.global.f32 	%f54, [%rd30];
	fma.rn.f32 	%f55, %f53, %f54, %f67;
	mul.wide.s32 	%rd31, %r20, 4;
	add.s64 	%rd32, %rd28, %rd31;
	ld.global.f32 	%f56, [%rd32];
	ld.global.f32 	%f57, [%rd30+4];
	fma.rn.f32 	%f67, %f56, %f57, %f55;
	add.s32 	%r47, %r47, 2;
$L__BB4_11:
	and.b32  	%r39, %r23, 1;
	setp.eq.b32 	%p11, %r39, 1;
	not.pred 	%p12, %p11;
	@%p12 bra 	$L__BB4_13;
	mad.lo.s32 	%r40, %r47, %r20, %r1;
	mul.wide.s32 	%rd33, %r40, 4;
	add.s64 	%rd34, %rd2, %rd33;
	ld.global.f32 	%f58, [%rd34];
	add.s32 	%r41, %r47, %r3;
	mul.wide.s32 	%rd35, %r41, 4;
	add.s64 	%rd36, %rd1, %rd35;
	ld.global.f32 	%f59, [%rd36];
	fma.rn.f32 	%f67, %f58, %f59, %f67;
$L__BB4_13:
	mad.lo.s32 	%r42, %r22, %r33, %r1;
	cvta.to.global.u64 	%rd37, %rd4;
	mul.wide.s32 	%rd38, %r42, 4;
	add.s64 	%rd39, %rd37, %rd38;
	st.global.f32 	[%rd39], %f67;
$L__BB4_14:
	ret;

}
	// .globl	_Z7vecnormIfEvPT_iS1_ii
.visible .entry _Z7vecnormIfEvPT_iS1_ii(
	.param .u64 .ptr .align 1 _Z7vecnormIfEvPT_iS1_ii_param_0,
	.param .u32 _Z7vecnormIfEvPT_iS1_ii_param_1,
	.param .u64 .ptr .align 1 _Z7vecnormIfEvPT_iS1_ii_param_2,
	.param .u32 _Z7vecnormIfEvPT_iS1_ii_param_3,
	.param .u32 _Z7vecnormIfEvPT_iS1_ii_param_4
)
{
	.reg .pred 	%p<7>;
	.reg .b32 	%r<29>;
	.reg .b32 	%f<25>;
	.reg .b64 	%rd<15>;

	ld.param.u64 	%rd3, [_Z7vecnormIfEvPT_iS1_ii_param_0];
	ld.param.u32 	%r17, [_Z7vecnormIfEvPT_iS1_ii_param_1];
	ld.param.u64 	%rd2, [_Z7vecnormIfEvPT_iS1_ii_param_2];
	ld.param.u32 	%r19, [_Z7vecnormIfEvPT_iS1_ii_param_3];
	ld.param.u32 	%r18, [_Z7vecnormIfEvPT_iS1_ii_param_4];
	cvta.to.global.u64 	%rd1, %rd3;
	mov.u32 	%r20, %ctaid.x;
	mov.u32 	%r21, %ntid.x;
	mov.u32 	%r22, %tid.x;
	mad.lo.s32 	%r1, %r20, %r21, %r22;
	setp.ge.s32 	%p1, %r1, %r19;
	@%p1 bra 	$L__BB5_9;
	setp.lt.s32 	%p2, %r18, 1;
	mov.f32 	%f24, 0f00000000;
	@%p2 bra 	$L__BB5_8;
	and.b32  	%r2, %r18, 3;
	setp.lt.u32 	%p3, %r18, 4;
	mov.f32 	%f24, 0f00000000;
	mov.b32 	%r26, 0;
	@%p3 bra 	$L__BB5_5;
	and.b32  	%r26, %r18, 2147483644;
	neg.s32 	%r25, %r26;
	shl.b32 	%r5, %r17, 2;
	mov.f32 	%f24, 0f00000000;
	mul.wide.s32 	%rd6, %r17, 4;
	mov.u32 	%r24, %r1;
$L__BB5_4:
	.pragma "nounroll";
	mul.wide.s32 	%rd4, %r24, 4;
	add.s64 	%rd5, %rd1, %rd4;
	ld.global.f32 	%f12, [%rd5];
	fma.rn.f32 	%f13, %f12, %f12, %f24;
	add.s64 	%rd7, %rd5, %rd6;
	ld.global.f32 	%f14, [%rd7];
	fma.rn.f32 	%f15, %f14, %f14, %f13;
	add.s64 	%rd8, %rd7, %rd6;
	ld.global.f32 	%f16, [%rd8];
	fma.rn.f32 	%f17, %f16, %f16, %f15;
	add.s64 	%rd9, %rd8, %rd6;
	ld.global.f32 	%f18, [%rd9];
	fma.rn.f32 	%f24, %f18, %f18, %f17;
	add.s32 	%r25, %r25, 4;
	add.s32 	%r24, %r24, %r5;
	setp.ne.s32 	%p4, %r25, 0;
	@%p4 bra 	$L__BB5_4;
$L__BB5_5:
	setp.eq.s32 	%p5, %r2, 0;
	@%p5 bra 	$L__BB5_8;
	mad.lo.s32 	%r28, %r26, %r17, %r1;
	neg.s32 	%r27, %r2;
$L__BB5_7:
	.pragma "nounroll";
	mul.wide.s32 	%rd10, %r28, 4;
	add.s64 	%rd11, %rd1, %rd10;
	ld.global.f32 	%f19, [%rd11];
	fma.rn.f32 	%f24, %f19, %f19, %f24;
	add.s32 	%r28, %r28, %r17;
	add.s32 	%r27, %r27, 1;
	setp.ne.s32 	%p6, %r27, 0;
	@%p6 bra 	$L__BB5_7;
$L__BB5_8:
	cvta.to.global.u64 	%rd12, %rd2;
	mul.wide.s32 	%rd13, %r1, 4;
	add.s64 	%rd14, %rd12, %rd13;
	st.global.f32 	[%rd14], %f24;
$L__BB5_9:
	ret;

}
	// .globl	_Z3rbfIffEviiPT_iS1_S1_S1_iT0_S1_S1_
.visible .entry _Z3rbfIffEviiPT_iS1_S1_S1_iT0_S1_S1_(
	.param .u32 _Z3rbfIffEviiPT_iS1_S1_S1_iT0_S1_S1__param_0,
	.param .u32 _Z3rbfIffEviiPT_iS1_S1_S1_iT0_S1_S1__param_1,
	.param .u64 .ptr .align 1 _Z3rbfIffEviiPT_iS1_S1_S1_iT0_S1_S1__param_2,
	.param .u32 _Z3rbfIffEviiPT_iS1_S1_S1_iT0_S1_S1__param_3,
	.param .u64 .ptr .align 1 _Z3rbfIffEviiPT_iS1_S1_S1_iT0_S1_S1__param_4,
	.param .u64 .ptr .align 1 _Z3rbfIffEviiPT_iS1_S1_S1_iT0_S1_S1__param_5,
	.param .u64 .ptr .align 1 _Z3rbfIffEviiPT_iS1_S1_S1_iT0_S1_S1__param_6,
	.param .u32 _Z3rbfIffEviiPT_iS1_S1_S1_iT0_S1_S1__param_7,
	.param .f32 _Z3rbfIffEviiPT_iS1_S1_S1_iT0_S1_S1__param_8,
	.param .u64 .ptr .align 1 _Z3rbfIffEviiPT_iS1_S1_S1_iT0_S1_S1__param_9,
	.param .u64 .ptr .align 1 _Z3rbfIffEviiPT_iS1_S1_S1_iT0_S1_S1__param_10
)
{
	.reg .pred 	%p<4>;
	.reg .b32 	%r<17>;
	.reg .b32 	%f<15>;
	.reg .b64 	%rd<24>;

	ld.param.u32 	%r5, [_Z3rbfIffEviiPT_iS1_S1_S1_iT0_S1_S1__param_0];
	ld.param.u32 	%r6, [_Z3rbfIffEviiPT_iS1_S1_S1_iT0_S1_S1__param_1];
	ld.param.u32 	%r3, [_Z3rbfIffEviiPT_iS1_S1_S1_iT0_S1_S1__param_3];
	ld.param.u64 	%rd2, [_Z3rbfIffEviiPT_iS1_S1_S1_iT0_S1_S1__param_4];
	ld.param.u64 	%rd3, [_Z3rbfIffEviiPT_iS1_S1_S1_iT0_S1_S1__param_5];
	ld.param.u64 	%rd4, [_Z3rbfIffEviiPT_iS1_S1_S1_iT0_S1_S1__param_6];
	ld.param.u32 	%r4, [_Z3rbfIffEviiPT_iS1_S1_S1_iT0_S1_S1__param_7];
	ld.param.f32 	%f1, [_Z3rbfIffEviiPT_iS1_S1_S1_iT0_S1_S1__param_8];
	ld.param.u64 	%rd5, [_Z3rbfIffEviiPT_iS1_S1_S1_iT0_S1_S1__param_9];
	ld.param.u64 	%rd6, [_Z3rbfIffEviiPT_iS1_S1_S1_iT0_S1_S1__param_10];
	mov.u32 	%r8, %ctaid.x;
	mov.u32 	%r9, %ntid.x;
	mov.u32 	%r10, %tid.x;
	mad.lo.s32 	%r1, %r8, %r9, %r10;
	mov.u32 	%r11, %ctaid.y;
	mov.u32 	%r12, %ntid.y;
	mov.u32 	%r13, %tid.y;
	mad.lo.s32 	%r14, %r11, %r12, %r13;
	setp.ge.s32 	%p1, %r1, %r5;
	setp.ge.s32 	%p2, %r14, %r6;
	or.pred  	%p3, %p1, %p2;
	@%p3 bra 	$L__BB6_2;
	ld.param.u64 	%rd23, [_Z3rbfIffEviiPT_iS1_S1_S1_iT0_S1_S1__param_2];
	cvta.to.global.u64 	%rd7, %rd5;
	cvta.to.global.u64 	%rd8, %rd6;
	cvta.to.global.u64 	%rd9, %rd2;
	cvta.to.global.u64 	%rd10, %rd3;
	cvta.to.global.u64 	%rd11, %rd4;
	cvta.to.global.u64 	%rd12, %rd23;
	mul.wide.s32 	%rd13, %r1, 4;
	add.s64 	%rd14, %rd7, %rd13;
	ld.global.f32 	%f2, [%rd14];
	mul.wide.u32 	%rd15, %r14, 4;
	add.s64 	%rd16, %rd8, %rd15;
	ld.global.f32 	%f3, [%rd16];
	mul.f32 	%f4, %f2, %f3;
	add.s64 	%rd17, %rd9, %rd13;
	ld.global.f32 	%f5, [%rd17];
	add.s64 	%rd18, %rd10, %rd15;
	ld.global.f32 	%f6, [%rd18];
	add.f32 	%f7, %f5, %f6;
	mad.lo.s32 	%r15, %r4, %r14, %r1;
	mul.wide.s32 	%rd19, %r15, 4;
	add.s64 	%rd20, %rd11, %rd19;
	ld.global.f32 	%f8, [%rd20];
	add.f32 	%f9, %f8, %f8;
	sub.f32 	%f10, %f7, %f9;
	mul.f32 	%f11, %f10, %f1;
	mul.f32 	%f12, %f11, 0fBFB8AA3B;
	ex2.approx.f32 	%f13, %f12;
	mul.f32 	%f14, %f4, %f13;
	mad.lo.s32 	%r16, %r3, %r14, %r1;
	mul.wide.s32 	%rd21, %r16, 4;
	add.s64 	%rd22, %rd12, %rd21;
	st.global.f32 	[%rd22], %f14;
$L__BB6_2:
	ret;

}


// ===== COMPILED SASS (sm_100) =====

	.target	sm_100

	.elftype	@"ET_EXEC"


//--------------------- .note.nv.tkinfo           --------------------------
	.section	.note.nv.tkinfo,"",@"SHT_NOTE"
	.sectionflags	@"SHF_NOTE_NV_TKINFO"
	.tkinfo
        /*0018*/ 	.word	0x00000002
        /*0030*/ 	.string	""
        /*0030*/ 	.string	"ptxas"
        /*0030*/ 	.string	"Cuda compilation tools, release 13.0, V13.0.88"
        /*0030*/ 	.string	"Build cuda_13.0.r13.0/compiler.36424714_0"
        /*0030*/ 	.string	"-arch sm_100 -m 64 "



//--------------------- .note.nv.cuinfo           --------------------------
	.section	.note.nv.cuinfo,"",@"SHT_NOTE"
	.sectionflags	@"SHF_NOTE_NV_CUINFO"
        /*0018*/ 	.short	0x0002
        /*001a*/ 	.short	0x0064
        /*001c*/ 	.short	0x0082
	.zero		2


//--------------------- .nv.info                  --------------------------
	.section	.nv.info,"",@"SHT_CUDA_INFO"
	.align	4


	//----- nvinfo : EIATTR_REGCOUNT
	.align		4
        /*0000*/ 	.byte	0x04, 0x2f
        /*0002*/ 	.short	(.L_1 - .L_0)
	.align		4
.L_0:
        /*0004*/ 	.word	index@(_Z4getRiiPfiS_i)
        /*0008*/ 	.word	0x0000000a


	//----- nvinfo : EIATTR_FRAME_SIZE
	.align		4
.L_1:
        /*000c*/ 	.byte	0x04, 0x11
        /*000e*/ 	.short	(.L_3 - .L_2)
	.align		4
.L_2:
        /*0010*/ 	.word	index@(_Z4getRiiPfiS_i)
        /*0014*/ 	.word	0x00000000


	//----- nvinfo : EIATTR_REGCOUNT
	.align		4
.L_3:
        /*0018*/ 	.byte	0x04, 0x2f
        /*001a*/ 	.short	(.L_5 - .L_4)
	.align		4
.L_4:
        /*001c*/ 	.word	index@(_Z5fnormiiPdiS_S_S_idS_S_S_)
        /*0020*/ 	.word	0x00000004


	//----- nvinfo : EIATTR_FRAME_SIZE
	.align		4
.L_5:
        /*0024*/ 	.byte	0x04, 0x11
        /*0026*/ 	.short	(.L_7 - .L_6)
	.align		4
.L_6:
        /*0028*/ 	.word	index@(_Z5fnormiiPdiS_S_S_idS_S_S_)
        /*002c*/ 	.word	0x00000000


	//----- nvinfo : EIATTR_REGCOUNT
	.align		4
.L_7:
        /*0030*/ 	.byte	0x04, 0x2f
        /*0032*/ 	.short	(.L_9 - .L_8)
	.align		4
.L_8:
        /*0034*/ 	.word	index@(_Z3s2hPfP6__halfiii)
        /*0038*/ 	.word	0x0000000a


	//----- nvinfo : EIATTR_FRAME_SIZE
	.align		4
.L_9:
        /*003c*/ 	.byte	0x04, 0x11
        /*003e*/ 	.short	(.L_11 - .L_10)
	.align		4
.L_10:
        /*0040*/ 	.word	index@(_Z3s2hPfP6__halfiii)
        /*0044*/ 	.word	0x00000000


	//----- nvinfo : EIATTR_REGCOUNT
	.align		4
.L_11:
        /*0048*/ 	.byte	0x04, 0x2f
        /*004a*/ 	.short	(.L_13 - .L_12)
	.align		4
.L_12:
        /*004c*/ 	.word	index@(_Z3h2sP6__halfPfiii)
        /*0050*/ 	.word	0x0000000a


	//----- nvinfo : EIATTR_FRAME_SIZE
	.align		4
.L_13:
        /*0054*/ 	.byte	0x04, 0x11
        /*0056*/ 	.short	(.L_15 - .L_14)
	.align		4
.L_14:
        /*0058*/ 	.word	index@(_Z3h2sP6__halfPfiii)
        /*005c*/ 	.word	0x00000000


	//----- nvinfo : EIATTR_REGCOUNT
	.align		4
.L_15:
        /*0060*/ 	.byte	0x04, 0x2f
        /*0062*/ 	.short	(.L_17 - .L_16)
	.align		4
.L_16:
        /*0064*/ 	.word	index@(_Z4gemmPfiS_iS_iiii)
        /*0068*/ 	.word	0x00000020


	//----- nvinfo : EIATTR_FRAME_SIZE
	.align		4
.L_17:
        /*006c*/ 	.byte	0x04, 0x11
        /*006e*/ 	.short	(.L_19 - .L_18)
	.align		4
.L_18:
        /*0070*/ 	.word	index@(_Z4gemmPfiS_iS_iiii)
        /*0074*/ 	.word	0x00000000


	//----- nvinfo : EIATTR_REGCOUNT
	.align		4
.L_19:
        /*0078*/ 	.byte	0x04, 0x2f
        /*007a*/ 	.short	(.L_21 - .L_20)
	.align		4
.L_20:
        /*007c*/ 	.word	index@(_Z7vecnormIfEvPT_iS1_ii)
        /*0080*/ 	.word	0x00000014


	//----- nvinfo : EIATTR_FRAME_SIZE
	.align		4
.L_21:
        /*0084*/ 	.byte	0x04, 0x11
        /*0086*/ 	.short	(.L_23 - .L_22)
	.align		4
.L_22:
        /*0088*/ 	.word	index@(_Z7vecnormIfEvPT_iS1_ii)
        /*008c*/ 	.word	0x00000000


	//----- nvinfo : EIATTR_REGCOUNT
	.align		4
.L_23:
        /*0090*/ 	.byte	0x04, 0x2f
        /*0092*/ 	.short	(.L_25 - .L_24)
	.align		4
.L_24:
        /*0094*/ 	.word	index@(_Z3rbfIffEviiPT_iS1_S1_S1_iT0_S1_S1_)
        /*0098*/ 	.word	0x00000012


	//----- nvinfo : EIATTR_FRAME_SIZE
	.align		4
.L_25:
        /*009c*/ 	.byte	0x04, 0x11
        /*009e*/ 	.short	(.L_27 - .L_26)
	.align		4
.L_26:
        /*00a0*/ 	.word	index@(_Z3rbfIffEviiPT_iS1_S1_S1_iT0_S1_S1_)
        /*00a4*/ 	.word	0x00000000


	//----- nvinfo : EIATTR_MIN_STACK_SIZE
	.align		4
.L_27:
        /*00a8*/ 	.byte	0x04, 0x12
        /*00aa*/ 	.short	(.L_29 - .L_28)
	.align		4
.L_28:
        /*00ac*/ 	.word	index@(_Z3rbfIffEviiPT_iS1_S1_S1_iT0_S1_S1_)
        /*00b0*/ 	.word	0x00000000


	//----- nvinfo : EIATTR_MIN_STACK_SIZE
	.align		4
.L_29:
        /*00b4*/ 	.byte	0x04, 0x12
        /*00b6*/ 	.short	(.L_31 - .L_30)
	.align		4
.L_30:
        /*00b8*/ 	.word	index@(_Z7vecnormIfEvPT_iS1_ii)
        /*00bc*/ 	.word	0x00000000


	//----- nvinfo : EIATTR_MIN_STACK_SIZE
	.align		4
.L_31:
        /*00c0*/ 	.byte	0x04, 0x12
        /*00c2*/ 	.short	(.L_33 - .L_32)
	.align		4
.L_32:
        /*00c4*/ 	.word	index@(_Z4gemmPfiS_iS_iiii)
        /*00c8*/ 	.word	0x00000000


	//----- nvinfo : EIATTR_MIN_STACK_SIZE
	.align		4
.L_33:
        /*00cc*/ 	.byte	0x04, 0x12
        /*00ce*/ 	.short	(.L_35 - .L_34)
	.align		4
.L_34:
        /*00d0*/ 	.word	index@(_Z3h2sP6__halfPfiii)
        /*00d4*/ 	.word	0x00000000


	//----- nvinfo : EIATTR_MIN_STACK_SIZE
	.align		4
.L_35:
        /*00d8*/ 	.byte	0x04, 0x12
        /*00da*/ 	.short	(.L_37 - .L_36)
	.align		4
.L_36:
        /*00dc*/ 	.word	index@(_Z3s2hPfP6__halfiii)
        /*00e0*/ 	.word	0x00000000


	//----- nvinfo : EIATTR_MIN_STACK_SIZE
	.align		4
.L_37:
        /*00e4*/ 	.byte	0x04, 0x12
        /*00e6*/ 	.short	(.L_39 - .L_38)
	.align		4
.L_38:
        /*00e8*/ 	.word	index@(_Z5fnormiiPdiS_S_S_idS_S_S_)
        /*00ec*/ 	.word	0x00000000


	//----- nvinfo : EIATTR_MIN_STACK_SIZE
	.align		4
.L_39:
        /*00f0*/ 	.byte	0x04, 0x12
        /*00f2*/ 	.short	(.L_41 - .L_40)
	.align		4
.L_40:
        /*00f4*/ 	.word	index@(_Z4getRiiPfiS_i)
        /*00f8*/ 	.word	0x00000000
.L_41:


//--------------------- .nv.compat                --------------------------
	.section	.nv.compat,"",@"SHT_CUDA_COMPAT_INFO"
	.align	4
        /*0000*/ 	.byte	0x02, 0x09, 0x00, 0x00, 0x02, 0x02, 0x01, 0x00, 0x02, 0x05, 0x05, 0x00, 0x03, 0x07, 0x01, 0x01
        /*0010*/ 	.byte	0x02, 0x03, 0x00, 0x00, 0x02, 0x06, 0x01, 0x00, 0x04, 0x0b, 0x08, 0x00, 0x01, 0x00, 0x00, 0x00
        /*0020*/ 	.byte	0x00, 0x00, 0x00, 0x00


//--------------------- .nv.info._Z3rbfIffEviiPT_iS1_S1_S1_iT0_S1_S1_ --------------------------
	.section	.nv.info._Z3rbfIffEviiPT_iS1_S1_S1_iT0_S1_S1_,"",@"SHT_CUDA_INFO"
	.sectionflags	@""
	.align	4


	//----- nvinfo : EIATTR_CUDA_API_VERSION
	.align		4
        /*0000*/ 	.byte	0x04, 0x37
        /*0002*/ 	.short	(.L_43 - .L_42)
.L_42:
        /*0004*/ 	.word	0x00000082


	//----- nvinfo : EIATTR_KPARAM_INFO
	.align		4
.L_43:
        /*0008*/ 	.byte	0x04, 0x17
        /*000a*/ 	.short	(.L_45 - .L_44)
.L_44:
        /*000c*/ 	.word	0x00000000
        /*0010*/ 	.short	0x000a
        /*0012*/ 	.short	0x0040
        /*0014*/ 	.byte	0x00, 0xf5, 0x21, 0x00


	//----- nvinfo : EIATTR_KPARAM_INFO
	.align		4
.L_45:
        /*0018*/ 	.byte	0x04, 0x17
        /*001a*/ 	.short	(.L_47 - .L_46)
.L_46:
        /*001c*/ 	.word	0x00000000
        /*0020*/ 	.short	0x0009
        /*0022*/ 	.short	0x0038
        /*0024*/ 	.byte	0x00, 0xf5, 0x21, 0x00


	//----- nvinfo : EIATTR_KPARAM_INFO
	.align		4
.L_47:
        /*0028*/ 	.byte	0x04, 0x17
        /*002a*/ 	.short	(.L_49 - .L_48)
.L_48:
        /*002c*/ 	.word	0x00000000
        /*0030*/ 	.short	0x0008
        /*0032*/ 	.short	0x0034
        /*0034*/ 	.byte	0x00, 0xf0, 0x11, 0x00


	//----- nvinfo : EIATTR_KPARAM_INFO
	.align		4
.L_49:
        /*0038*/ 	.byte	0x04, 0x17
        /*003a*/ 	.short	(.L_51 - .L_50)
.L_50:
        /*003c*/ 	.word	0x00000000
        /*0040*/ 	.short	0x0007
        /*0042*/ 	.short	0x0030
        /*0044*/ 	.byte	0x00, 0xf0, 0x11, 0x00


	//----- nvinfo : EIATTR_KPARAM_INFO
	.align		4
.L_51:
        /*0048*/ 	.byte	0x04, 0x17
        /*004a*/ 	.short	(.L_53 - .L_52)
.L_52:
        /*004c*/ 	.word	0x00000000
        /*0050*/ 	.short	0x0006
        /*0052*/ 	.short	0x0028
        /*0054*/ 	.byte	0x00, 0xf5, 0x21, 0x00


	//----- nvinfo : EIATTR_KPARAM_INFO
	.align		4
.L_53:
        /*0058*/ 	.byte	0x04, 0x17
        /*005a*/ 	.short	(.L_55 - .L_54)
.L_54:
        /*005c*/ 	.word	0x00000000
        /*0060*/ 	.short	0x0005
        /*0062*/ 	.short	0x0020
        /*0064*/ 	.byte	0x00, 0xf5, 0x21, 0x00


	//----- nvinfo : EIATTR_KPARAM_INFO
	.align		4
.L_55:
        /*0068*/ 	.byte	0x04, 0x17
        /*006a*/ 	.short	(.L_57 - .L_56)
.L_56:
        /*006c*/ 	.word	0x00000000
        /*0070*/ 	.short	0x0004
        /*0072*/ 	.short	0x0018
        /*0074*/ 	.byte	0x00, 0xf5, 0x21, 0x00


	//----- nvinfo : EIATTR_KPARAM_INFO
	.align		4
.L_57:
        /*0078*/ 	.byte	0x04, 0x17
        /*007a*/ 	.short	(.L_59 - .L_58)
.L_58:
        /*007c*/ 	.word	0x00000000
        /*0080*/ 	.short	0x0003
        /*0082*/ 	.short	0x0010
        /*0084*/ 	.byte	0x00, 0xf0, 0x11, 0x00


	//----- nvinfo : EIATTR_KPARAM_INFO
	.align		4
.L_59:
        /*0088*/ 	.byte	0x04, 0x17
        /*008a*/ 	.short	(.L_61 - .L_60)
.L_60:
        /*008c*/ 	.word	0x00000000
        /*0090*/ 	.short	0x0002
        /*0092*/ 	.short	0x0008
        /*0094*/ 	.byte	0x00, 0xf5, 0x21, 0x00


	//----- nvinfo : EIATTR_KPARAM_INFO
	.align		4
.L_61:
        /*0098*/ 	.byte	0x04, 0x17
        /*009a*/ 	.short	(.L_63 - .L_62)
.L_62:
        /*009c*/ 	.word	0x00000000
        /*00a0*/ 	.short	0x0001
        /*00a2*/ 	.short	0x0004
        /*00a4*/ 	.byte	0x00, 0xf0, 0x11, 0x00


	//----- nvinfo : EIATTR_KPARAM_INFO
	.align		4
.L_63:
        /*00a8*/ 	.byte	0x04, 0x17
        /*00aa*/ 	.short	(.L_65 - .L_64)
.L_64:
        /*00ac*/ 	.word	0x00000000
        /*00b0*/ 	.short	0x0000
        /*00b2*/ 	.short	0x0000
        /*00b4*/ 	.byte	0x00, 0xf0, 0x11, 0x00


	//----- nvinfo : EIATTR_SPARSE_MMA_MASK
	.align		4
.L_65:
        /*00b8*/ 	.byte	0x03, 0x50
        /*00ba*/ 	.short	0x0000


	//----- nvinfo : EIATTR_MAXREG_COUNT
	.align		4
        /*00bc*/ 	.byte	0x03, 0x1b
        /*00be*/ 	.short	0x00ff


	//----- nvinfo : EIATTR_MERCURY_ISA_VERSION
	.align		4
        /*00c0*/ 	.byte	0x03, 0x5f
        /*00c2*/ 	.short	0x0101


	//----- nvinfo : EIATTR_VRC_CTA_INIT_COUNT
	.align		4
        /*00c4*/ 	.byte	0x02, 0x4a
	.zero		1
	.zero		1


	//----- nvinfo : EIATTR_EXIT_INSTR_OFFSETS
	.align		4
        /*00c8*/ 	.byte	0x04, 0x1c
        /*00ca*/ 	.short	(.L_67 - .L_66)


	//   ....[0]....
.L_66:
        /*00cc*/ 	.word	0x000000c0


	//   ....[1]....
        /*00d0*/ 	.word	0x000002f0


	//----- nvinfo : EIATTR_CBANK_PARAM_SIZE
	.align		4
.L_67:
        /*00d4*/ 	.byte	0x03, 0x19
        /*00d6*/ 	.short	0x0048


	//----- nvinfo : EIATTR_PARAM_CBANK
	.align		4
        /*00d8*/ 	.byte	0x04, 0x0a
        /*00da*/ 	.short	(.L_69 - .L_68)
	.align		4
.L_68:
        /*00dc*/ 	.word	index@(.nv.constant0._Z3rbfIffEviiPT_iS1_S1_S1_iT0_S1_S1_)
        /*00e0*/ 	.short	0x0380
        /*00e2*/ 	.short	0x0048


	//----- nvinfo : EIATTR_SW_WAR
	.align		4
.L_69:
        /*00e4*/ 	.byte	0x04, 0x36
        /*00e6*/ 	.short	(.L_71 - .L_70)
.L_70:
        /*00e8*/ 	.word	0x00000008
.L_71:


//--------------------- .nv.info._Z7vecnormIfEvPT_iS1_ii --------------------------
	.section	.nv.info._Z7vecnormIfEvPT_iS1_ii,"",@"SHT_CUDA_INFO"
	.sectionflags	@""
	.align	4


	//----- nvinfo : EIATTR_CUDA_API_VERSION
	.align		4
        /*0000*/ 	.byte	0x04, 0x37
        /*0002*/ 	.short	(.L_73 - .L_72)
.L_72:
        /*0004*/ 	.word	0x00000082


	//----- nvinfo : EIATTR_KPARAM_INFO
	.align		4
.L_73:
        /*0008*/ 	.byte	0x04, 0x17
        /*000a*/ 	.short	(.L_75 - .L_74)
.L_74:
        /*000c*/ 	.word	0x00000000
        /*0010*/ 	.short	0x0004
        /*0012*/ 	.short	0x001c
        /*0014*/ 	.byte	0x00, 0xf0, 0x11, 0x00


	//----- nvinfo : EIATTR_KPARAM_INFO
	.align		4
.L_75:
        /*0018*/ 	.byte	0x04, 0x17
        /*001a*/ 	.short	(.L_77 - .L_76)
.L_76:
        /*001c*/ 	.word	0x00000000
        /*0020*/ 	.short	0x0003
        /*0022*/ 	.short	0x0018
        /*0024*/ 	.byte	0x00, 0xf0, 0x11, 0x00


	//----- nvinfo : EIATTR_KPARAM_INFO
	.align		4
.L_77:
        /*0028*/ 	.byte	0x04, 0x17
        /*002a*/ 	.short	(.L_79 - .L_78)
.L_78:
        /*002c*/ 	.word	0x00000000
        /*0030*/ 	.short	0x0002
        /*0032*/ 	.short	0x0010
        /*0034*/ 	.byte	0x00, 0xf5, 0x21, 0x00


	//----- nvinfo : EIATTR_KPARAM_INFO
	.align		4
.L_79:
        /*0038*/ 	.byte	0x04, 0x17
        /*003a*/ 	.short	(.L_81 - .L_80)
.L_80:
        /*003c*/ 	.word	0x00000000
        /*0040*/ 	.short	0x0001
        /*0042*/ 	.short	0x0008
        /*0044*/ 	.byte	0x00, 0xf0, 0x11, 0x00


	//----- nvinfo : EIATTR_KPARAM_INFO
	.align		4
.L_81:
        /*0048*/ 	.byte	0x04, 0x17
        /*004a*/ 	.short	(.L_83 - .L_82)
.L_82:
        /*004c*/ 	.word	0x00000000
        /*0050*/ 	.short	0x0000
        /*0052*/ 	.short	0x0000
        /*0054*/ 	.byte	0x00, 0xf5, 0x21, 0x00


	//----- nvinfo : EIATTR_SPARSE_MMA_MASK
	.align		4
.L_83:
        /*0058*/ 	.byte	0x03, 0x50
        /*005a*/ 	.short	0x0000


	//----- nvinfo : EIATTR_MAXREG_COUNT
	.align		4
        /*005c*/ 	.byte	0x03, 0x1b
        /*005e*/ 	.short	0x00ff


	//----- nvinfo : EIATTR_MERCURY_ISA_VERSION
	.align		4
        /*0060*/ 	.byte	0x03, 0x5f
        /*0062*/ 	.short	0x0101


	//----- nvinfo : EIATTR_VRC_CTA_INIT_COUNT
	.align		4
        /*0064*/ 	.byte	0x02, 0x4a
	.zero		1
	.zero		1


	//----- nvinfo : EIATTR_EXIT_INSTR_OFFSETS
	.align		4
        /*0068*/ 	.byte	0x04, 0x1c
        /*006a*/ 	.short	(.L_85 - .L_84)


	//   ....[0]....
.L_84:
        /*006c*/ 	.word	0x00000070


	//   ....[1]....
        /*0070*/ 	.word	0x00000380


	//----- nvinfo : EIATTR_CBANK_PARAM_SIZE
	.align		4
.L_85:
        /*0074*/ 	.byte	0x03, 0x19
        /*0076*/ 	.short	0x0020


	//----- nvinfo : EIATTR_PARAM_CBANK
	.align		4
        /*0078*/ 	.byte	0x04, 0x0a
        /*007a*/ 	.short	(.L_87 - .L_86)
	.align		4
.L_86:
        /*007c*/ 	.word	index@(.nv.constant0._Z7vecnormIfEvPT_iS1_ii)
        /*0080*/ 	.short	0x0380
        /*0082*/ 	.short	0x0020


	//----- nvinfo : EIATTR_SW_WAR
	.align		4
.L_87:
        /*0084*/ 	.byte	0x04, 0x36
        /*0086*/ 	.short	(.L_89 - .L_88)
.L_88:
        /*0088*/ 	.word	0x00000008
.L_89:


//--------------------- .nv.info._Z4gemmPfiS_iS_iiii --------------------------
	.section	.nv.info._Z4gemmPfiS_iS_iiii,"",@"SHT_CUDA_INFO"
	.sectionflags	@""
	.align	4


	//----- nvinfo : EIATTR_CUDA_API_VERSION
	.align		4
        /*0000*/ 	.byte	0x04, 0x37
        /*0002*/ 	.short	(.L_91 - .L_90)
.L_90:
        /*0004*/ 	.word	0x00000082


	//----- nvinfo : EIATTR_KPARAM_INFO
	.align		4
.L_91:
        /*0008*/ 	.byte	0x04, 0x17
        /*000a*/ 	.short	(.L_93 - .L_92)
.L_92:
        /*000c*/ 	.word	0x00000000
        /*0010*/ 	.short	0x0008
        /*0012*/ 	.short	0x0034
        /*0014*/ 	.byte	0x00, 0xf0, 0x11, 0x00


	//----- nvinfo : EIATTR_KPARAM_INFO
	.align		4
.L_93:
        /*0018*/ 	.byte	0x04, 0x17
        /*001a*/ 	.short	(.L_95 - .L_94)
.L_94:
        /*001c*/ 	.word	0x00000000
        /*0020*/ 	.short	0x0007
        /*0022*/ 	.short	0x0030
        /*0024*/ 	.byte	0x00, 0xf0, 0x11, 0x00


	//----- nvinfo : EIATTR_KPARAM_INFO
	.align		4
.L_95:
        /*0028*/ 	.byte	0x04, 0x17
        /*002a*/ 	.short	(.L_97 - .L_96)
.L_96:
        /*002c*/ 	.word	0x00000000
        /*0030*/ 	.short	0x0006
        /*0032*/ 	.short	0x002c
        /*0034*/ 	.byte	0x00, 0xf0, 0x11, 0x00


	//----- nvinfo : EIATTR_KPARAM_INFO
	.align		4
.L_97:
        /*0038*/ 	.byte	0x04, 0x17
        /*003a*/ 	.short	(.L_99 - .L_98)
.L_98:
        /*003c*/ 	.word	0x00000000
        /*0040*/ 	.short	0x0005
        /*0042*/ 	.short	0x0028
        /*0044*/ 	.byte	0x00, 0xf0, 0x11, 0x00


	//----- nvinfo : EIATTR_KPARAM_INFO
	.align		4
.L_99:
        /*0048*/ 	.byte	0x04, 0x17
        /*004a*/ 	.short	(.L_101 - .L_100)
.L_100:
        /*004c*/ 	.word	0x00000000
        /*0050*/ 	.short	0x0004
        /*0052*/ 	.short	0x0020
        /*0054*/ 	.byte	0x00, 0xf5, 0x21, 0x00


	//----- nvinfo : EIATTR_KPARAM_INFO
	.align		4
.L_101:
        /*0058*/ 	.byte	0x04, 0x17
        /*005a*/ 	.short	(.L_103 - .L_102)
.L_102:
        /*005c*/ 	.word	0x00000000
        /*0060*/ 	.short	0x0003
        /*0062*/ 	.short	0x0018
        /*0064*/ 	.byte	0x00, 0xf0, 0x11, 0x00


	//----- nvinfo : EIATTR_KPARAM_INFO
	.align		4
.L_103:
        /*0068*/ 	.byte	0x04, 0x17
        /*006a*/ 	.short	(.L_105 - .L_104)
.L_104:
        /*006c*/ 	.word	0x00000000
        /*0070*/ 	.short	0x0002
        /*0072*/ 	.short	0x0010
        /*0074*/ 	.byte	0x00, 0xf5, 0x21, 0x00


	//----- nvinfo : EIATTR_KPARAM_INFO
	.align		4
.L_105:
        /*0078*/ 	.byte	0x04, 0x17
        /*007a*/ 	.short	(.L_107 - .L_106)
.L_106:
        /*007c*/ 	.word	0x00000000
        /*0080*/ 	.short	0x0001
        /*0082*/ 	.short	0x0008
        /*0084*/ 	.byte	0x00, 0xf0, 0x11, 0x00


	//----- nvinfo : EIATTR_KPARAM_INFO
	.align		4
.L_107:
        /*0088*/ 	.byte	0x04, 0x17
        /*008a*/ 	.short	(.L_109 - .L_108)
.L_108:
        /*008c*/ 	.word	0x00000000
        /*0090*/ 	.short	0x0000
        /*0092*/ 	.short	0x0000
        /*0094*/ 	.byte	0x00, 0xf5, 0x21, 0x00


	//----- nvinfo : EIATTR_SPARSE_MMA_MASK
	.align		4
.L_109:
        /*0098*/ 	.byte	0x03, 0x50
        /*009a*/ 	.short	0x0000


	//----- nvinfo : EIATTR_MAXREG_COUNT
	.align		4
        /*009c*/ 	.byte	0x03, 0x1b
        /*009e*/ 	.short	0x00ff


	//----- nvinfo : EIATTR_MERCURY_ISA_VERSION
	.align		4
        /*00a0*/ 	.byte	0x03, 0x5f
        /*00a2*/ 	.short	0x0101


	//----- nvinfo : EIATTR_VRC_CTA_INIT_COUNT
	.align		4
        /*00a4*/ 	.byte	0x02, 0x4a
	.zero		1
	.zero		1


	//----- nvinfo : EIATTR_EXIT_INSTR_OFFSETS
	.align		4
        /*00a8*/ 	.byte	0x04, 0x1c
        /*00aa*/ 	.short	(.L_111 - .L_110)


	//   ....[0]....
.L_110:
        /*00ac*/ 	.word	0x000000d0


	//   ....[1]....
        /*00b0*/ 	.word	0x000008b0


	//----- nvinfo : EIATTR_CBANK_PARAM_SIZE
	.align		4
.L_111:
        /*00b4*/ 	.byte	0x03, 0x19
        /*00b6*/ 	.short	0x0038


	//----- nvinfo : EIATTR_PARAM_CBANK
	.align		4
        /*00b8*/ 	.byte	0x04, 0x0a
        /*00ba*/ 	.short	(.L_113 - .L_112)
	.align		4
.L_112:
        /*00bc*/ 	.word	index@(.nv.constant0._Z4gemmPfiS_iS_iiii)
        /*00c0*/ 	.short	0x0380
        /*00c2*/ 	.short	0x0038


	//----- nvinfo : EIATTR_SW_WAR
	.align		4
.L_113:
        /*00c4*/ 	.byte	0x04, 0x36
        /*00c6*/ 	.short	(.L_115 - .L_114)
.L_114:
        /*00c8*/ 	.word	0x00000008
.L_115:


//--------------------- .nv.info._Z3h2sP6__halfPfiii --------------------------
	.section	.nv.info._Z3h2sP6__halfPfiii,"",@"SHT_CUDA_INFO"
	.sectionflags	@""
	.align	4


	//----- nvinfo : EIATTR_CUDA_API_VERSION
	.align		4
        /*0000*/ 	.byte	0x04, 0x37
        /*0002*/ 	.short	(.L_117 - .L_116)
.L_116:
        /*0004*/ 	.word	0x00000082


	//----- nvinfo : EIATTR_KPARAM_INFO
	.align		4
.L_117:
        /*0008*/ 	.byte	0x04, 0x17
        /*000a*/ 	.short	(.L_119 - .L_118)
.L_118:
        /*000c*/ 	.word	0x00000000
        /*0010*/ 	.short	0x0004
        /*0012*/ 	.short	0x0018
        /*0014*/ 	.byte	0x00, 0xf0, 0x11, 0x00


	//----- nvinfo : EIATTR_KPARAM_INFO
	.align		4
.L_119:
        /*0018*/ 	.byte	0x04, 0x17
        /*001a*/ 	.short	(.L_121 - .L_120)
.L_120:
        /*001c*/ 	.word	0x00000000
        /*0020*/ 	.short	0x0003
        /*0022*/ 	.short	0x0014
        /*0024*/ 	.byte	0x00, 0xf0, 0x11, 0x00


	//----- nvinfo : EIATTR_KPARAM_INFO
	.align		4
.L_121:
        /*0028*/ 	.byte	0x04, 0x17
        /*002a*/ 	.short	(.L_123 - .L_122)
.L_122:
        /*002c*/ 	.word	0x00000000
        /*0030*/ 	.short	0x0002
        /*0032*/ 	.short	0x0010
        /*0034*/ 	.byte	0x00, 0xf0, 0x11, 0x00


	//----- nvinfo : EIATTR_KPARAM_INFO
	.align		4
.L_123:
        /*0038*/ 	.byte	0x04, 0x17
        /*003a*/ 	.short	(.L_125 - .L_124)
.L_124:
        /*003c*/ 	.word	0x00000000
        /*0040*/ 	.short	0x0001
        /*0042*/ 	.short	0x0008
        /*0044*/ 	.byte	0x00, 0xf5, 0x21, 0x00


	//----- nvinfo : EIATTR_KPARAM_INFO
	.align		4
.L_125:
        /*0048*/ 	.byte	0x04, 0x17
        /*004a*/ 	.short	(.L_127 - .L_126)
.L_126:
        /*004c*/ 	.word	0x00000000
        /*0050*/ 	.short	0x0000
        /*0052*/ 	.short	0x0000
        /*0054*/ 	.byte	0x00, 0xf5, 0x21, 0x00


	//----- nvinfo : EIATTR_SPARSE_MMA_MASK
	.align		4
.L_127:
        /*0058*/ 	.byte	0x03, 0x50
        /*005a*/ 	.short	0x0000


	//----- nvinfo : EIATTR_MAXREG_COUNT
	.align		4
        /*005c*/ 	.byte	0x03, 0x1b
        /*005e*/ 	.short	0x00ff


	//----- nvinfo : EIATTR_MERCURY_ISA_VERSION
	.align		4
        /*0060*/ 	.byte	0x03, 0x5f
        /*0062*/ 	.short	0x0101


	//----- nvinfo : EIATTR_VRC_CTA_INIT_COUNT
	.align		4
        /*0064*/ 	.byte	0x02, 0x4a
	.zero		1
	.zero		1


	//----- nvinfo : EIATTR_EXIT_INSTR_OFFSETS
	.align		4
        /*0068*/ 	.byte	0x04, 0x1c
        /*006a*/ 	.short	(.L_129 - .L_128)


	//   ....[0]....
.L_128:
        /*006c*/ 	.word	0x000000d0


	//   ....[1]....
        /*0070*/ 	.word	0x00000180


	//----- nvinfo : EIATTR_CBANK_PARAM_SIZE
	.align		4
.L_129:
        /*0074*/ 	.byte	0x03, 0x19
        /*0076*/ 	.short	0x001c


	//----- nvinfo : EIATTR_PARAM_CBANK
	.align		4
        /*0078*/ 	.byte	0x04, 0x0a
        /*007a*/ 	.short	(.L_131 - .L_130)
	.align		4
.L_130:
        /*007c*/ 	.word	index@(.nv.constant0._Z3h2sP6__halfPfiii)
        /*0080*/ 	.short	0x0380
        /*0082*/ 	.short	0x001c


	//----- nvinfo : EIATTR_SW_WAR
	.align		4
.L_131:
        /*0084*/ 	.byte	0x04, 0x36
        /*0086*/ 	.short	(.L_133 - .L_132)
.L_132:
        /*0088*/ 	.word	0x00000008
.L_133:


//--------------------- .nv.info._Z3s2hPfP6__halfiii --------------------------
	.section	.nv.info._Z3s2hPfP6__halfiii,"",@"SHT_CUDA_INFO"
	.sectionflags	@""
	.align	4


	//----- nvinfo : EIATTR_CUDA_API_VERSION
	.align		4
        /*0000*/ 	.byte	0x04, 0x37
        /*0002*/ 	.short	(.L_135 - .L_134)
.L_134:
        /*0004*/ 	.word	0x00000082


	//----- nvinfo : EIATTR_KPARAM_INFO
	.align		4
.L_135:
        /*0008*/ 	.byte	0x04, 0x17
        /*000a*/ 	.short	(.L_137 - .L_136)
.L_136:
        /*000c*/ 	.word	0x00000000
        /*0010*/ 	.short	0x0004
        /*0012*/ 	.short	0x0018
        /*0014*/ 	.byte	0x00, 0xf0, 0x11, 0x00


	//----- nvinfo : EIATTR_KPARAM_INFO
	.align		4
.L_137:
        /*0018*/ 	.byte	0x04, 0x17
        /*001a*/ 	.short	(.L_139 - .L_138)
.L_138:
        /*001c*/ 	.word	0x00000000
        /*0020*/ 	.short	0x0003
        /*0022*/ 	.short	0x0014
        /*0024*/ 	.byte	0x00, 0xf0, 0x11, 0x00


	//----- nvinfo : EIATTR_KPARAM_INFO
	.align		4
.L_139:
        /*0028*/ 	.byte	0x04, 0x17
        /*002a*/ 	.short	(.L_141 - .L_140)
.L_140:
        /*002c*/ 	.word	0x00000000
        /*0030*/ 	.short	0x0002
        /*0032*/ 	.short	0x0010
        /*0034*/ 	.byte	0x00, 0xf0, 0x11, 0x00


	//----- nvinfo : EIATTR_KPARAM_INFO
	.align		4
.L_141:
        /*0038*/ 	.byte	0x04, 0x17
        /*003a*/ 	.short	(.L_143 - .L_142)
.L_142:
        /*003c*/ 	.word	0x00000000
        /*0040*/ 	.short	0x0001
        /*0042*/ 	.short	0x0008
        /*0044*/ 	.byte	0x00, 0xf5, 0x21, 0x00


	//----- nvinfo : EIATTR_KPARAM_INFO
	.align		4
.L_143:
        /*0048*/ 	.byte	0x04, 0x17
        /*004a*/ 	.short	(.L_145 - .L_144)
.L_144:
        /*004c*/ 	.word	0x00000000
        /*0050*/ 	.short	0x0000
        /*0052*/ 	.short	0x0000
        /*0054*/ 	.byte	0x00, 0xf5, 0x21, 0x00


	//----- nvinfo : EIATTR_SPARSE_MMA_MASK
	.align		4
.L_145:
        /*0058*/ 	.byte	0x03, 0x50
        /*005a*/ 	.short	0x0000


	//----- nvinfo : EIATTR_MAXREG_COUNT
	.align		4
        /*005c*/ 	.byte	0x03, 0x1b
        /*005e*/ 	.short	0x00ff


	//----- nvinfo : EIATTR_MERCURY_ISA_VERSION
	.align		4
        /*0060*/ 	.byte	0x03, 0x5f
        /*0062*/ 	.short	0x0101


	//----- nvinfo : EIATTR_VRC_CTA_INIT_COUNT
	.align		4
        /*0064*/ 	.byte	0x02, 0x4a
	.zero		1
	.zero		1


	//----- nvinfo : EIATTR_EXIT_INSTR_OFFSETS
	.align		4
        /*0068*/ 	.byte	0x04, 0x1c
        /*006a*/ 	.short	(.L_147 - .L_146)


	//   ....[0]....
.L_146:
        /*006c*/ 	.word	0x000000d0


	//   ....[1]....
        /*0070*/ 	.word	0x00000180


	//----- nvinfo : EIATTR_CBANK_PARAM_SIZE
	.align		4
.L_147:
        /*0074*/ 	.byte	0x03, 0x19
        /*0076*/ 	.short	0x001c


	//----- nvinfo : EIATTR_PARAM_CBANK
	.align		4
        /*0078*/ 	.byte	0x04, 0x0a
        /*007a*/ 	.short	(.L_149 - .L_148)
	.align		4
.L_148:
        /*007c*/ 	.word	index@(.nv.constant0._Z3s2hPfP6__halfiii)
        /*0080*/ 	.short	0x0380
        /*0082*/ 	.short	0x001c


	//----- nvinfo : EIATTR_SW_WAR
	.align		4
.L_149:
        /*0084*/ 	.byte	0x04, 0x36
        /*0086*/ 	.short	(.L_151 - .L_150)
.L_150:
        /*0088*/ 	.word	0x00000008
.L_151:


//--------------------- .nv.info._Z5fnormiiPdiS_S_S_idS_S_S_ --------------------------
	.section	.nv.info._Z5fnormiiPdiS_S_S_idS_S_S_,"",@"SHT_CUDA_INFO"
	.sectionflags	@""
	.align	4


	//----- nvinfo : EIATTR_CUDA_API_VERSION
	.align		4
        /*0000*/ 	.byte	0x04, 0x37
        /*0002*/ 	.short	(.L_153 - .L_152)
.L_152:
        /*0004*/ 	.word	0x00000082


	//----- nvinfo : EIATTR_KPARAM_INFO
	.align		4
.L_153:
        /*0008*/ 	.byte	0x04, 0x17
        /*000a*/ 	.short	(.L_155 - .L_154)
.L_154:
        /*000c*/ 	.word	0x00000000
        /*0010*/ 	.short	0x000b
        /*0012*/ 	.short	0x0050
        /*0014*/ 	.byte	0x00, 0xf5, 0x21, 0x00


	//----- nvinfo : EIATTR_KPARAM_INFO
	.align		4
.L_155:
        /*0018*/ 	.byte	0x04, 0x17
        /*001a*/ 	.short	(.L_157 - .L_156)
.L_156:
        /*001c*/ 	.word	0x00000000
        /*0020*/ 	.short	0x000a
        /*0022*/ 	.short	0x0048
        /*0024*/ 	.byte	0x00, 0xf5, 0x21, 0x00


	//----- nvinfo : EIATTR_KPARAM_INFO
	.align		4
.L_157:
        /*0028*/ 	.byte	0x04, 0x17
        /*002a*/ 	.short	(.L_159 - .L_158)
.L_158:
        /*002c*/ 	.word	0x00000000
        /*0030*/ 	.short	0x0009
        /*0032*/ 	.short	0x0040
        /*0034*/ 	.byte	0x00, 0xf5, 0x21, 0x00


	//----- nvinfo : EIATTR_KPARAM_INFO
	.align		4
.L_159:
        /*0038*/ 	.byte	0x04, 0x17
        /*003a*/ 	.short	(.L_161 - .L_160)
.L_160:
        /*003c*/ 	.word	0x00000000
        /*0040*/ 	.short	0x0008
        /*0042*/ 	.short	0x0038
        /*0044*/ 	.byte	0x00, 0xf0, 0x21, 0x00


	//----- nvinfo : EIATTR_KPARAM_INFO
	.align		4
.L_161:
        /*0048*/ 	.byte	0x04, 0x17
        /*004a*/ 	.short	(.L_163 - .L_162)
.L_162:
        /*004c*/ 	.word	0x00000000
        /*0050*/ 	.short	0x0007
        /*0052*/ 	.short	0x0030
        /*0054*/ 	.byte	0x00, 0xf0, 0x11, 0x00


	//----- nvinfo : EIATTR_KPARAM_INFO
	.align		4
.L_163:
        /*0058*/ 	.byte	0x04, 0x17
        /*005a*/ 	.short	(.L_165 - .L_164)
.L_164:
        /*005c*/ 	.word	0x00000000
        /*0060*/ 	.short	0x0006
        /*0062*/ 	.short	0x0028
        /*0064*/ 	.byte	0x00, 0xf5, 0x21, 0x00


	//----- nvinfo : EIATTR_KPARAM_INFO
	.align		4
.L_165:
        /*0068*/ 	.byte	0x04, 0x17
        /*006a*/ 	.short	(.L_167 - .L_166)
.L_166:
        /*006c*/ 	.word	0x00000000
        /*0070*/ 	.short	0x0005
        /*0072*/ 	.short	0x0020
        /*0074*/ 	.byte	0x00, 0xf5, 0x21, 0x00


	//----- nvinfo : EIATTR_KPARAM_INFO
	.align		4
.L_167:
        /*0078*/ 	.byte	0x04, 0x17
        /*007a*/ 	.short	(.L_169 - .L_168)
.L_168:
        /*007c*/ 	.word	0x00000000
        /*0080*/ 	.short	0x0004
        /*0082*/ 	.short	0x0018
        /*0084*/ 	.byte	0x00, 0xf5, 0x21, 0x00


	//----- nvinfo : EIATTR_KPARAM_INFO
	.align		4
.L_169:
        /*0088*/ 	.byte	0x04, 0x17
        /*008a*/ 	.short	(.L_171 - .L_170)
.L_170:
        /*008c*/ 	.word	0x00000000
        /*0090*/ 	.short	0x0003
        /*0092*/ 	.short	0x0010
        /*0094*/ 	.byte	0x00, 0xf0, 0x11, 0x00


	//----- nvinfo : EIATTR_KPARAM_INFO
	.align		4
.L_171:
        /*0098*/ 	.byte	0x04, 0x17
        /*009a*/ 	.short	(.L_173 - .L_172)
.L_172:
        /*009c*/ 	.word	0x00000000
        /*00a0*/ 	.short	0x0002
        /*00a2*/ 	.short	0x0008
        /*00a4*/ 	.byte	0x00, 0xf5, 0x21, 0x00


	//----- nvinfo : EIATTR_KPARAM_INFO
	.align		4
.L_173:
        /*00a8*/ 	.byte	0x04, 0x17
        /*00aa*/ 	.short	(.L_175 - .L_174)
.L_174:
        /*00ac*/ 	.word	0x00000000
        /*00b0*/ 	.short	0x0001
        /*00b2*/ 	.short	0x0004
        /*00b4*/ 	.byte	0x00, 0xf0, 0x11, 0x00


	//----- nvinfo : EIATTR_KPARAM_INFO
	.align		4
.L_175:
        /*00b8*/ 	.byte	0x04, 0x17
        /*00ba*/ 	.short	(.L_177 - .L_176)
.L_176:
        /*00bc*/ 	.word	0x00000000
        /*00c0*/ 	.short	0x0000
        /*00c2*/ 	.short	0x0000
        /*00c4*/ 	.byte	0x00, 0xf0, 0x11, 0x00


	//----- nvinfo : EIATTR_SPARSE_MMA_MASK
	.align		4
.L_177:
        /*00c8*/ 	.byte	0x03, 0x50
        /*00ca*/ 	.short	0x0000


	//----- nvinfo : EIATTR_MAXREG_COUNT
	.align		4
        /*00cc*/ 	.byte	0x03, 0x1b
        /*00ce*/ 	.short	0x00ff


	//----- nvinfo : EIATTR_MERCURY_ISA_VERSION
	.align		4
        /*00d0*/ 	.byte	0x03, 0x5f
        /*00d2*/ 	.short	0x0101


	//----- nvinfo : EIATTR_VRC_CTA_INIT_COUNT
	.align		4
        /*00d4*/ 	.byte	0x02, 0x4a
	.zero		1
	.zero		1


	//----- nvinfo : EIATTR_EXIT_INSTR_OFFSETS
	.align		4
        /*00d8*/ 	.byte	0x04, 0x1c
        /*00da*/ 	.short	(.L_179 - .L_178)


	//   ....[0]....
.L_178:
        /*00dc*/ 	.word	0x00000010


	//----- nvinfo : EIATTR_CBANK_PARAM_SIZE
	.align		4
.L_179:
        /*00e0*/ 	.byte	0x03, 0x19
        /*00e2*/ 	.short	0x0058


	//----- nvinfo : EIATTR_PARAM_CBANK
	.align		4
        /*00e4*/ 	.byte	0x04, 0x0a
        /*00e6*/ 	.short	(.L_181 - .L_180)
	.align		4
.L_180:
        /*00e8*/ 	.word	index@(.nv.constant0._Z5fnormiiPdiS_S_S_idS_S_S_)
        /*00ec*/ 	.short	0x0380
        /*00ee*/ 	.short	0x0058


	//----- nvinfo : EIATTR_SW_WAR
	.align		4
.L_181:
        /*00f0*/ 	.byte	0x04, 0x36
        /*00f2*/ 	.short	(.L_183 - .L_182)
.L_182:
        /*00f4*/ 	.word	0x00000008
.L_183:


//--------------------- .nv.info._Z4getRiiPfiS_i  --------------------------
	.section	.nv.info._Z4getRiiPfiS_i,"",@"SHT_CUDA_INFO"
	.sectionflags	@""
	.align	4


	//----- nvinfo : EIATTR_CUDA_API_VERSION
	.align		4
        /*0000*/ 	.byte	0x04, 0x37
        /*0002*/ 	.short	(.L_185 - .L_184)
.L_184:
        /*0004*/ 	.word	0x00000082


	//----- nvinfo : EIATTR_KPARAM_INFO
	.align		4
.L_185:
        /*0008*/ 	.byte	0x04, 0x17
        /*000a*/ 	.short	(.L_187 - .L_186)
.L_186:
        /*000c*/ 	.word	0x00000000
        /*0010*/ 	.short	0x0005
        /*0012*/ 	.short	0x0020
        /*0014*/ 	.byte	0x00, 0xf0, 0x11, 0x00


	//----- nvinfo : EIATTR_KPARAM_INFO
	.align		4
.L_187:
        /*0018*/ 	.byte	0x04, 0x17
        /*001a*/ 	.short	(.L_189 - .L_188)
.L_188:
        /*001c*/ 	.word	0x00000000
        /*0020*/ 	.short	0x0004
        /*0022*/ 	.short	0x0018
        /*0024*/ 	.byte	0x00, 0xf5, 0x21, 0x00


	//----- nvinfo : EIATTR_KPARAM_INFO
	.align		4
.L_189:
        /*0028*/ 	.byte	0x04, 0x17
        /*002a*/ 	.short	(.L_191 - .L_190)
.L_190:
        /*002c*/ 	.word	0x00000000
        /*0030*/ 	.short	0x0003
        /*0032*/ 	.short	0x0010
        /*0034*/ 	.byte	0x00, 0xf0, 0x11, 0x00


	//----- nvinfo : EIATTR_KPARAM_INFO
	.align		4
.L_191:
        /*0038*/ 	.byte	0x04, 0x17
        /*003a*/ 	.short	(.L_193 - .L_192)
.L_192:
        /*003c*/ 	.word	0x00000000
        /*0040*/ 	.short	0x0002
        /*0042*/ 	.short	0x0008
        /*0044*/ 	.byte	0x00, 0xf5, 0x21, 0x00


	//----- nvinfo : EIATTR_KPARAM_INFO
	.align		4
.L_193:
        /*0048*/ 	.byte	0x04, 0x17
        /*004a*/ 	.short	(.L_195 - .L_194)
.L_194:
        /*004c*/ 	.word	0x00000000
        /*0050*/ 	.short	0x0001
        /*0052*/ 	.short	0x0004
        /*0054*/ 	.byte	0x00, 0xf0, 0x11, 0x00


	//----- nvinfo : EIATTR_KPARAM_INFO
	.align		4
.L_195:
        /*0058*/ 	.byte	0x04, 0x17
        /*005a*/ 	.short	(.L_197 - .L_196)
.L_196:
        /*005c*/ 	.word	0x00000000
        /*0060*/ 	.short	0x0000
        /*0062*/ 	.short	0x0000
        /*0064*/ 	.byte	0x00, 0xf0, 0x11, 0x00


	//----- nvinfo : EIATTR_SPARSE_MMA_MASK
	.align		4
.L_197:
        /*0068*/ 	.byte	0x03, 0x50
        /*006a*/ 	.short	0x0000


	//----- nvinfo : EIATTR_MAXREG_COUNT
	.align		4
        /*006c*/ 	.byte	0x03, 0x1b
        /*006e*/ 	.short	0x00ff


	//----- nvinfo : EIATTR_MERCURY_ISA_VERSION
	.align		4
        /*0070*/ 	.byte	0x03, 0x5f
        /*0072*/ 	.short	0x0101


	//----- nvinfo : EIATTR_VRC_CTA_INIT_COUNT
	.align		4
        /*0074*/ 	.byte	0x02, 0x4a
	.zero		1
	.zero		1


	//----- nvinfo : EIATTR_EXIT_INSTR_OFFSETS
	.align		4
        /*0078*/ 	.byte	0x04, 0x1c
        /*007a*/ 	.short	(.L_199 - .L_198)


	//   ....[0]....
.L_198:
        /*007c*/ 	.word	0x000000d0


	//   ....[1]....
        /*0080*/ 	.word	0x00000190


	//----- nvinfo : EIATTR_CBANK_PARAM_SIZE
	.align		4
.L_199:
        /*0084*/ 	.byte	0x03, 0x19
        /*0086*/ 	.short	0x0024


	//----- nvinfo : EIATTR_PARAM_CBANK
	.align		4
        /*0088*/ 	.byte	0x04, 0x0a
        /*008a*/ 	.short	(.L_201 - .L_200)
	.align		4
.L_200:
        /*008c*/ 	.word	index@(.nv.constant0._Z4getRiiPfiS_i)
        /*0090*/ 	.short	0x0380
        /*0092*/ 	.short	0x0024


	//----- nvinfo : EIATTR_SW_WAR
	.align		4
.L_201:
        /*0094*/ 	.byte	0x04, 0x36
        /*0096*/ 	.short	(.L_203 - .L_202)
.L_202:
        /*0098*/ 	.word	0x00000008
.L_203:


//--------------------- .nv.callgraph             --------------------------
	.section	.nv.callgraph,"",@"SHT_CUDA_CALLGRAPH"
	.align	4
	.sectionentsize	8
	.align		4
        /*0000*/ 	.word	0x00000000
	.align		4
        /*0004*/ 	.word	0xffffffff
	.align		4
        /*0008*/ 	.word	0x00000000
	.align		4
        /*000c*/ 	.word	0xfffffffe
	.align		4
        /*0010*/ 	.word	0x00000000
	.align		4
        /*0014*/ 	.word	0xfffffffd
	.align		4
        /*0018*/ 	.word	0x00000000
	.align		4
        /*001c*/ 	.word	0xfffffffc


//--------------------- .text._Z3rbfIffEviiPT_iS1_S1_S1_iT0_S1_S1_ --------------------------
	.section	.text._Z3rbfIffEviiPT_iS1_S1_S1_iT0_S1_S1_,"ax",@progbits
	.align	128
        .global         _Z3rbfIffEviiPT_iS1_S1_S1_iT0_S1_S1_
        .type           _Z3rbfIffEviiPT_iS1_S1_S1_iT0_S1_S1_,@function
        .size           _Z3rbfIffEviiPT_iS1_S1_S1_iT0_S1_S1_,(.L_x_15 - _Z3rbfIffEviiPT_iS1_S1_S1_iT0_S1_S1_)
        .other          _Z3rbfIffEviiPT_iS1_S1_S1_iT0_S1_S1_,@"STO_CUDA_ENTRY STV_DEFAULT"
_Z3rbfIffEviiPT_iS1_S1_S1_iT0_S1_S1_:
.text._Z3rbfIffEviiPT_iS1_S1_S1_iT0_S1_S1_:
[----:B------:R-:W-:Y:S01]  /*0000*/  LDC R1, c[0x0][0x37c] ;  /* 0x0000df00ff017b82 */ /* 0x000fe20000000800 */
[----:B------:R-:W0:Y:S07]  /*0010*/  S2R R2, SR_TID.Y ;  /* 0x0000000000027919 */ /* 0x000e2e0000002200 */
[----:B------:R-:W1:Y:S01]  /*0020*/  LDC R0, c[0x0][0x360] ;  /* 0x0000d800ff007b82 */ /* 0x000e620000000800 */
[----:B------:R-:W2:Y:S01]  /*0030*/  LDCU.64 UR6, c[0x0][0x380] ;  /* 0x00007000ff0677ac */ /* 0x000ea20008000a00 */
[----:B------:R-:W1:Y:S06]  /*0040*/  S2R R5, SR_TID.X ;  /* 0x0000000000057919 */ /* 0x000e6c0000002100 */
[----:B------:R-:W0:Y:S08]  /*0050*/  S2UR UR5, SR_CTAID.Y ;  /* 0x00000000000579c3 */ /* 0x000e300000002600 */
[----:B------:R-:W0:Y:S08]  /*0060*/  LDC R3, c[0x0][0x364] ;  /* 0x0000d900ff037b82 */ /* 0x000e300000000800 */
[----:B------:R-:W1:Y:S01]  /*0070*/  S2UR UR4, SR_CTAID.X ;  /* 0x00000000000479c3 */ /* 0x000e620000002500 */
[----:B0-----:R-:W-:-:S05]  /*0080*/  IMAD R3, R3, UR5, R2 ;  /* 0x0000000503037c24 */ /* 0x001fca000f8e0202 */
[----:B--2---:R-:W-:Y:S01]  /*0090*/  ISETP.GE.AND P0, PT, R3, UR7, PT ;  /* 0x0000000703007c0c */ /* 0x004fe2000bf06270 */
[----:B-1----:R-:W-:-:S05]  /*00a0*/  IMAD R0, R0, UR4, R5 ;  /* 0x0000000400007c24 */ /* 0x002fca000f8e0205 */
[----:B------:R-:W-:-:S13]  /*00b0*/  ISETP.GE.OR P0, PT, R0, UR6, P0 ;  /* 0x0000000600007c0c */ /* 0x000fda0008706670 */
[----:B------:R-:W-:Y:S05]  /*00c0*/  @P0 EXIT ;  /* 0x000000000000094d */ /* 0x000fea0003800000 */
[----:B------:R-:W0:Y:S01]  /*00d0*/  LDC.64 R8, c[0x0][0x398] ;  /* 0x0000e600ff087b82 */ /* 0x000e220000000a00 */
[----:B------:R-:W1:Y:S01]  /*00e0*/  LDCU.64 UR6, c[0x0][0x3b0] ;  /* 0x00007600ff0677ac */ /* 0x000e620008000a00 */
[----:B------:R-:W2:Y:S06]  /*00f0*/  LDCU.64 UR4, c[0x0][0x358] ;  /* 0x00006b00ff0477ac */ /* 0x000eac0008000a00 */
[----:B------:R-:W3:Y:S08]  /*0100*/  LDC.64 R10, c[0x0][0x3a0] ;  /* 0x0000e800ff0a7b82 */ /* 0x000ef00000000a00 */
[----:B------:R-:W4:Y:S01]  /*0110*/  LDC.64 R12, c[0x0][0x3a8] ;  /* 0x0000ea00ff0c7b82 */ /* 0x000f220000000a00 */
[----:B-1----:R-:W-:Y:S01]  /*0120*/  IMAD R5, R3, UR6, R0 ;  /* 0x0000000603057c24 */ /* 0x002fe2000f8e0200 */
[----:B------:R-:W1:Y:S01]  /*0130*/  LDCU UR6, c[0x0][0x390] ;  /* 0x00007200ff0677ac */ /* 0x000e620008000800 */
[----:B0-----:R-:W-:-:S05]  /*0140*/  IMAD.WIDE R8, R0, 0x4, R8 ;  /* 0x0000000400087825 */ /* 0x001fca00078e0208 */
[----:B------:R-:W0:Y:S01]  /*0150*/  LDC.64 R6, c[0x0][0x3c0] ;  /* 0x0000f000ff067b82 */ /* 0x000e220000000a00 */
[----:B--2---:R-:W2:Y:S01]  /*0160*/  LDG.E R8, desc[UR4][R8.64] ;  /* 0x0000000408087981 */ /* 0x004ea2000c1e1900 */
[----:B---3--:R-:W-:-:S06]  /*0170*/  IMAD.WIDE.U32 R10, R3, 0x4, R10 ;  /* 0x00000004030a7825 */ /* 0x008fcc00078e000a */
[----:B------:R-:W2:Y:S01]  /*0180*/  LDG.E R11, desc[UR4][R10.64] ;  /* 0x000000040a0b7981 */ /* 0x000ea2000c1e1900 */
[----:B----4-:R-:W-:Y:S02]  /*0190*/  IMAD.WIDE R12, R5, 0x4, R12 ;  /* 0x00000004050c7825 */ /* 0x010fe400078e020c */
[----:B------:R-:W3:Y:S04]  /*01a0*/  LDC.64 R4, c[0x0][0x3b8] ;  /* 0x0000ee00ff047b82 */ /* 0x000ee80000000a00 */
[----:B------:R-:W4:Y:S01]  /*01b0*/  LDG.E R12, desc[UR4][R12.64] ;  /* 0x000000040c0c7981 */ /* 0x000f22000c1e1900 */
[----:B0-----:R-:W-:-:S06]  /*01c0*/  IMAD.WIDE.U32 R6, R3, 0x4, R6 ;  /* 0x0000000403067825 */ /* 0x001fcc00078e0006 */
[----:B------:R-:W5:Y:S01]  /*01d0*/  LDG.E R7, desc[UR4][R6.64] ;  /* 0x0000000406077981 */ /* 0x000f62000c1e1900 */
[----:B---3--:R-:W-:-:S06]  /*01e0*/  IMAD.WIDE R4, R0, 0x4, R4 ;  /* 0x0000000400047825 */ /* 0x008fcc00078e0204 */
[----:B------:R0:W5:Y:S01]  /*01f0*/  LDG.E R4, desc[UR4][R4.64] ;  /* 0x0000000404047981 */ /* 0x000162000c1e1900 */
[----:B-1----:R-:W-:Y:S02]  /*0200*/  IMAD R3, R3, UR6, R0 ;  /* 0x0000000603037c24 */ /* 0x002fe4000f8e0200 */
[----:B--2---:R-:W-:Y:S02]  /*0210*/  FADD R2, R8, R11 ;  /* 0x0000000b08027221 */ /* 0x004fe40000000000 */
[----:B------:R-:W1:Y:S01]  /*0220*/  LDC.64 R8, c[0x0][0x388] ;  /* 0x0000e200ff087b82 */ /* 0x000e620000000a00 */
[----:B----4-:R-:W-:-:S04]  /*0230*/  FADD R15, R12, R12 ;  /* 0x0000000c0c0f7221 */ /* 0x010fc80000000000 */
[----:B------:R-:W-:-:S04]  /*0240*/  FADD R2, R2, -R15 ;  /* 0x8000000f02027221 */ /* 0x000fc80000000000 */
[----:B------:R-:W-:-:S04]  /*0250*/  FMUL R2, R2, UR7 ;  /* 0x0000000702027c20 */ /* 0x000fc80008400000 */
[----:B------:R-:W-:-:S05]  /*0260*/  FMUL R10, R2, -1.4426950216293334961 ;  /* 0xbfb8aa3b020a7820 */ /* 0x000fca0000400000 */
[----:B------:R-:W-:-:S13]  /*0270*/  FSETP.GEU.AND P0, PT, R10, -126, PT ;  /* 0xc2fc00000a00780b */ /* 0x000fda0003f0e000 */
[----:B------:R-:W-:-:S04]  /*0280*/  @!P0 FMUL R10, R10, 0.5 ;  /* 0x3f0000000a0a8820 */ /* 0x000fc80000400000 */
[----:B0-----:R-:W0:Y:S01]  /*0290*/  MUFU.EX2 R5, R10 ;  /* 0x0000000a00057308 */ /* 0x001e220000000800 */
[----:B-----5:R-:W-:Y:S01]  /*02a0*/  FMUL R4, R4, R7 ;  /* 0x0000000704047220 */ /* 0x020fe20000400000 */
[----:B-1----:R-:W-:-:S04]  /*02b0*/  IMAD.WIDE R2, R3, 0x4, R8 ;  /* 0x0000000403027825 */ /* 0x002fc800078e0208 */
[----:B0-----:R-:W-:-:S04]  /*02c0*/  @!P0 FMUL R5, R5, R5 ;  /* 0x0000000505058220 */ /* 0x001fc80000400000 */
[----:B------:R-:W-:-:S05]  /*02d0*/  FMUL R5, R4, R5 ;  /* 0x0000000504057220 */ /* 0x000fca0000400000 */
[----:B------:R-:W-:Y:S01]  /*02e0*/  STG.E desc[UR4][R2.64], R5 ;  /* 0x0000000502007986 */ /* 0x000fe2000c101904 */
[----:B------:R-:W-:Y:S05]  /*02f0*/  EXIT ;  /* 0x000000000000794d */ /* 0x000fea0003800000 */
.L_x_0:
[----:B------:R-:W-:-:S00]  /*0300*/  BRA `(.L_x_0) ;  /* 0xfffffffc00fc7947 */ /* 0x000fc0000383ffff */
[----:B------:R-:W-:-:S00]  /*0310*/  NOP ;  /* 0x0000000000007918 */ /* 0x000fc00000000000 */
        /* <DEDUP_REMOVED lines=14> */
.L_x_15:


//--------------------- .text._Z7vecnormIfEvPT_iS1_ii --------------------------
	.section	.text._Z7vecnormIfEvPT_iS1_ii,"ax",@progbits
	.align	128
        .global         _Z7vecnormIfEvPT_iS1_ii
        .type           _Z7vecnormIfEvPT_iS1_ii,@function
        .size           _Z7vecnormIfEvPT_iS1_ii,(.L_x_16 - _Z7vecnormIfEvPT_iS1_ii)
        .other          _Z7vecnormIfEvPT_iS1_ii,@"STO_CUDA_ENTRY STV_DEFAULT"
_Z7vecnormIfEvPT_iS1_ii:
.text._Z7vecnormIfEvPT_iS1_ii:
[----:B------:R-:W-:Y:S01]  /*0000*/  LDC R1, c[0x0][0x37c] ;  /* 0x0000df00ff017b82 */ /* 0x000fe20000000800 */
[----:B------:R-:W0:Y:S07]  /*0010*/  S2R R3, SR_TID.X ;  /* 0x0000000000037919 */ /* 0x000e2e0000002100 */
[----:B------:R-:W0:Y:S01]  /*0020*/  S2UR UR4, SR_CTAID.X ;  /* 0x00000000000479c3 */ /* 0x000e220000002500 */
[----:B------:R-:W1:Y:S07]  /*0030*/  LDCU UR5, c[0x0][0x398] ;  /* 0x00007300ff0577ac */ /* 0x000e6e0008000800 */
[----:B------:R-:W0:Y:S02]  /*0040*/  LDC R0, c[0x0][0x360] ;  /* 0x0000d800ff007b82 */ /* 0x000e240000000800 */
[----:B0-----:R-:W-:-:S05]  /*0050*/  IMAD R0, R0, UR4, R3 ;  /* 0x0000000400007c24 */ /* 0x001fca000f8e0203 */
[----:B-1----:R-:W-:-:S13]  /*0060*/  ISETP.GE.AND P0, PT, R0, UR5, PT ;  /* 0x0000000500007c0c */ /* 0x002fda000bf06270 */
[----:B------:R-:W-:Y:S05]  /*0070*/  @P0 EXIT ;  /* 0x000000000000094d */ /* 0x000fea0003800000 */
[----:B------:R-:W0:Y:S01]  /*0080*/  LDCU UR6, c[0x0][0x39c] ;  /* 0x00007380ff0677ac */ /* 0x000e220008000800 */
[----:B------:R-:W-:Y:S01]  /*0090*/  HFMA2 R13, -RZ, RZ, 0, 0 ;  /* 0x00000000ff0d7431 */ /* 0x000fe200000001ff */
[----:B------:R-:W1:Y:S01]  /*00a0*/  LDCU.64 UR8, c[0x0][0x358] ;  /* 0x00006b00ff0877ac */ /* 0x000e620008000a00 */
[----:B0-----:R-:W-:-:S09]  /*00b0*/  UISETP.GE.AND UP0, UPT, UR6, 0x1, UPT ;  /* 0x000000010600788c */ /* 0x001fd2000bf06270 */
[----:B-1----:R-:W-:Y:S05]  /*00c0*/  BRA.U !UP0, `(.L_x_1) ;  /* 0x0000000108a07547 */ /* 0x002fea000b800000 */
[----:B------:R-:W-:Y:S01]  /*00d0*/  UISETP.GE.U32.AND UP1, UPT, UR6, 0x4, UPT ;  /* 0x000000040600788c */ /* 0x000fe2000bf26070 */
[----:B------:R-:W-:Y:S01]  /*00e0*/  MOV R13, RZ ;  /* 0x000000ff000d7202 */ /* 0x000fe20000000f00 */
[----:B------:R-:W-:Y:S01]  /*00f0*/  ULOP3.LUT UR5, UR6, 0x3, URZ, 0xc0, !UPT ;  /* 0x0000000306057892 */ /* 0x000fe2000f8ec0ff */
[----:B------:R-:W-:-:S03]  /*0100*/  UMOV UR4, URZ ;  /* 0x000000ff00047c82 */ /* 0x000fc60008000000 */
[----:B------:R-:W-:-:S03]  /*0110*/  UISETP.NE.AND UP0, UPT, UR5, URZ, UPT ;  /* 0x000000ff0500728c */ /* 0x000fc6000bf05270 */
[----:B------:R-:W-:Y:S08]  /*0120*/  BRA.U !UP1, `(.L_x_2) ;  /* 0x0000000109587547 */ /* 0x000ff0000b800000 */
[----:B------:R-:W0:Y:S01]  /*0130*/  LDC R17, c[0x0][0x388] ;  /* 0x0000e200ff117b82 */ /* 0x000e220000000800 */
[----:B------:R-:W-:Y:S01]  /*0140*/  ULOP3.LUT UR4, UR6, 0x7ffffffc, URZ, 0xc0, !UPT ;  /* 0x7ffffffc06047892 */ /* 0x000fe2000f8ec0ff */
[----:B------:R-:W-:Y:S02]  /*0150*/  MOV R13, RZ ;  /* 0x000000ff000d7202 */ /* 0x000fe40000000f00 */
[----:B------:R-:W-:Y:S01]  /*0160*/  MOV R15, R0 ;  /* 0x00000000000f7202 */ /* 0x000fe20000000f00 */
[----:B------:R-:W-:-:S03]  /*0170*/  UIADD3 UR6, UPT, UPT, -UR4, URZ, URZ ;  /* 0x000000ff04067290 */ /* 0x000fc6000fffe1ff */
[----:B------:R-:W1:Y:S09]  /*0180*/  LDC.64 R2, c[0x0][0x380] ;  /* 0x0000e000ff027b82 */ /* 0x000e720000000a00 */
.L_x_3:
[----:B-1----:R-:W-:-:S04]  /*0190*/  IMAD.WIDE R4, R15, 0x4, R2 ;  /* 0x000000040f047825 */ /* 0x002fc800078e0202 */
[C---:B0-----:R-:W-:Y:S02]  /*01a0*/  IMAD.WIDE R6, R17.reuse, 0x4, R4 ;  /* 0x0000000411067825 */ /* 0x041fe400078e0204 */
[----:B------:R-:W2:Y:S02]  /*01b0*/  LDG.E R4, desc[UR8][R4.64] ;  /* 0x0000000804047981 */ /* 0x000ea4000c1e1900 */
[C---:B------:R-:W-:Y:S02]  /*01c0*/  IMAD.WIDE R8, R17.reuse, 0x4, R6 ;  /* 0x0000000411087825 */ /* 0x040fe400078e0206 */
[----:B------:R-:W3:Y:S02]  /*01d0*/  LDG.E R6, desc[UR8][R6.64] ;  /* 0x0000000806067981 */ /* 0x000ee4000c1e1900 */
[C---:B------:R-:W-:Y:S02]  /*01e0*/  IMAD.WIDE R10, R17.reuse, 0x4, R8 ;  /* 0x00000004110a7825 */ /* 0x040fe400078e0208 */
[----:B------:R-:W4:Y:S04]  /*01f0*/  LDG.E R8, desc[UR8][R8.64] ;  /* 0x0000000808087981 */ /* 0x000f28000c1e1900 */
[----:B------:R-:W5:Y:S01]  /*0200*/  LDG.E R10, desc[UR8][R10.64] ;  /* 0x000000080a0a7981 */ /* 0x000f62000c1e1900 */
[----:B------:R-:W-:Y:S01]  /*0210*/  UIADD3 UR6, UPT, UPT, UR6, 0x4, URZ ;  /* 0x0000000406067890 */ /* 0x000fe2000fffe0ff */
[----:B------:R-:W-:-:S03]  /*0220*/  LEA R15, R17, R15, 0x2 ;  /* 0x0000000f110f7211 */ /* 0x000fc600078e10ff */
[----:B------:R-:W-:Y:S01]  /*0230*/  UISETP.NE.AND UP1, UPT, UR6, URZ, UPT ;  /* 0x000000ff0600728c */ /* 0x000fe2000bf25270 */
[----:B--2---:R-:W-:-:S04]  /*0240*/  FFMA R13, R4, R4, R13 ;  /* 0x00000004040d7223 */ /* 0x004fc8000000000d */
[----:B---3--:R-:W-:-:S04]  /*0250*/  FFMA R13, R6, R6, R13 ;  /* 0x00000006060d7223 */ /* 0x008fc8000000000d */
[----:B----4-:R-:W-:-:S04]  /*0260*/  FFMA R13, R8, R8, R13 ;  /* 0x00000008080d7223 */ /* 0x010fc8000000000d */
[----:B-----5:R-:W-:Y:S01]  /*0270*/  FFMA R13, R10, R10, R13 ;  /* 0x0000000a0a0d7223 */ /* 0x020fe2000000000d */
[----:B------:R-:W-:Y:S06]  /*0280*/  BRA.U UP1, `(.L_x_3) ;  /* 0xfffffffd01c07547 */ /* 0x000fec000b83ffff */
.L_x_2:
[----:B------:R-:W-:Y:S05]  /*0290*/  BRA.U !UP0, `(.L_x_1) ;  /* 0x00000001082c7547 */ /* 0x000fea000b800000 */
[----:B------:R-:W0:Y:S01]  /*02a0*/  LDC R6, c[0x0][0x388] ;  /* 0x0000e200ff067b82 */ /* 0x000e220000000800 */
[----:B------:R-:W-:-:S07]  /*02b0*/  UIADD3 UR5, UPT, UPT, -UR5, URZ, URZ ;  /* 0x000000ff05057290 */ /* 0x000fce000fffe1ff */
[----:B------:R-:W1:Y:S01]  /*02c0*/  LDC.64 R4, c[0x0][0x380] ;  /* 0x0000e000ff047b82 */ /* 0x000e620000000a00 */
[----:B0-----:R-:W-:-:S07]  /*02d0*/  IMAD R7, R6, UR4, R0 ;  /* 0x0000000406077c24 */ /* 0x001fce000f8e0200 */
.L_x_4:
[----:B-1----:R-:W-:-:S06]  /*02e0*/  IMAD.WIDE R2, R7, 0x4, R4 ;  /* 0x0000000407027825 */ /* 0x002fcc00078e0204 */
[----:B------:R-:W2:Y:S01]  /*02f0*/  LDG.E R2, desc[UR8][R2.64] ;  /* 0x0000000802027981 */ /* 0x000ea2000c1e1900 */
[----:B------:R-:W-:Y:S01]  /*0300*/  UIADD3 UR5, UPT, UPT, UR5, 0x1, URZ ;  /* 0x0000000105057890 */ /* 0x000fe2000fffe0ff */
[----:B------:R-:W-:-:S03]  /*0310*/  IADD3 R7, PT, PT, R7, R6, RZ ;  /* 0x0000000607077210 */ /* 0x000fc60007ffe0ff */
[----:B------:R-:W-:Y:S01]  /*0320*/  UISETP.NE.AND UP0, UPT, UR5, URZ, UPT ;  /* 0x000000ff0500728c */ /* 0x000fe2000bf05270 */
[----:B--2---:R-:W-:-:S08]  /*0330*/  FFMA R13, R2, R2, R13 ;  /* 0x00000002020d7223 */ /* 0x004fd0000000000d */
[----:B------:R-:W-:Y:S05]  /*0340*/  BRA.U UP0, `(.L_x_4) ;  /* 0xfffffffd00e47547 */ /* 0x000fea000b83ffff */
.L_x_1:
[----:B------:R-:W0:Y:S02]  /*0350*/  LDC.64 R2, c[0x0][0x390] ;  /* 0x0000e400ff027b82 */ /* 0x000e240000000a00 */
[----:B0-----:R-:W-:-:S05]  /*0360*/  IMAD.WIDE R2, R0, 0x4, R2 ;  /* 0x0000000400027825 */ /* 0x001fca00078e0202 */
[----:B------:R-:W-:Y:S01]  /*0370*/  STG.E desc[UR8][R2.64], R13 ;  /* 0x0000000d02007986 */ /* 0x000fe2000c101908 */
[----:B------:R-:W-:Y:S05]  /*0380*/  EXIT ;  /* 0x000000000000794d */ /* 0x000fea0003800000 */
.L_x_5:
        /* <DEDUP_REMOVED lines=15> */
.L_x_16:


//--------------------- .text._Z4gemmPfiS_iS_iiii --------------------------
	.section	.text._Z4gemmPfiS_iS_iiii,"ax",@progbits
	.align	128
        .global         _Z4gemmPfiS_iS_iiii
        .type           _Z4gemmPfiS_iS_iiii,@function
        .size           _Z4gemmPfiS_iS_iiii,(.L_x_17 - _Z4gemmPfiS_iS_iiii)
        .other          _Z4gemmPfiS_iS_iiii,@"STO_CUDA_ENTRY STV_DEFAULT"
_Z4gemmPfiS_iS_iiii:
.text._Z4gemmPfiS_iS_iiii:
[----:B------:R-:W-:Y:S01]  /*0000*/  LDC R1, c[0x0][0x37c] ;  /* 0x0000df00ff017b82 */ /* 0x000fe20000000800 */
[----:B------:R-:W0:Y:S07]  /*0010*/  S2R R3, SR_TID.Y ;  /* 0x0000000000037919 */ /* 0x000e2e0000002200 */
[----:B------:R-:W1:Y:S01]  /*0020*/  LDC R15, c[0x0][0x360] ;  /* 0x0000d800ff0f7b82 */ /* 0x000e620000000800 */
[----:B------:R-:W2:Y:S01]  /*0030*/  LDCU UR6, c[0x0][0x3b4] ;  /* 0x00007680ff0677ac */ /* 0x000ea20008000800 */
[----:B------:R-:W1:Y:S01]  /*0040*/  S2R R2, SR_TID.X ;  /* 0x0000000000027919 */ /* 0x000e620000002100 */
[----:B------:R-:W3:Y:S05]  /*0050*/  LDCU UR7, c[0x0][0x3ac] ;  /* 0x00007580ff0777ac */ /* 0x000eea0008000800 */
[----:B------:R-:W0:Y:S08]  /*0060*/  S2UR UR5, SR_CTAID.Y ;  /* 0x00000000000579c3 */ /* 0x000e300000002600 */
[----:B------:R-:W0:Y:S08]  /*0070*/  LDC R0, c[0x0][0x364] ;  /* 0x0000d900ff007b82 */ /* 0x000e300000000800 */
[----:B------:R-:W1:Y:S01]  /*0080*/  S2UR UR4, SR_CTAID.X ;  /* 0x00000000000479c3 */ /* 0x000e620000002500 */
[----:B0-----:R-:W-:-:S05]  /*0090*/  IMAD R0, R0, UR5, R3 ;  /* 0x0000000500007c24 */ /* 0x001fca000f8e0203 */
[----:B--2---:R-:W-:Y:S01]  /*00a0*/  ISETP.GE.AND P0, PT, R0, UR6, PT ;  /* 0x0000000600007c0c */ /* 0x004fe2000bf06270 */
[----:B-1----:R-:W-:-:S05]  /*00b0*/  IMAD R15, R15, UR4, R2 ;  /* 0x000000040f0f7c24 */ /* 0x002fca000f8e0202 */
[----:B---3--:R-:W-:-:S13]  /*00c0*/  ISETP.GE.OR P0, PT, R15, UR7, P0 ;  /* 0x000000070f007c0c */ /* 0x008fda0008706670 */
[----:B------:R-:W-:Y:S05]  /*00d0*/  @P0 EXIT ;  /* 0x000000000000094d */ /* 0x000fea0003800000 */
[----:B------:R-:W0:Y:S01]  /*00e0*/  LDC R14, c[0x0][0x3b0] ;  /* 0x0000ec00ff0e7b82 */ /* 0x000e220000000800 */
[----:B------:R-:W1:Y:S01]  /*00f0*/  LDCU.64 UR6, c[0x0][0x358] ;  /* 0x00006b00ff0677ac */ /* 0x000e620008000a00 */
[----:B------:R-:W-:Y:S01]  /*0100*/  HFMA2 R25, -RZ, RZ, 0, 0 ;  /* 0x00000000ff197431 */ /* 0x000fe200000001ff */
[----:B0-----:R-:W-:-:S13]  /*0110*/  ISETP.GE.AND P0, PT, R14, 0x1, PT ;  /* 0x000000010e00780c */ /* 0x001fda0003f06270 */
[----:B-1----:R-:W-:Y:S05]  /*0120*/  @!P0 BRA `(.L_x_6) ;  /* 0x0000000400cc8947 */ /* 0x002fea0003800000 */
[----:B------:R-:W0:Y:S01]  /*0130*/  LDCU UR4, c[0x0][0x398] ;  /* 0x00007300ff0477ac */ /* 0x000e220008000800 */
[C---:B------:R-:W-:Y:S02]  /*0140*/  ISETP.GE.U32.AND P1, PT, R14.reuse, 0x8, PT ;  /* 0x000000080e00780c */ /* 0x040fe40003f26070 */
[----:B------:R-:W-:Y:S02]  /*0150*/  LOP3.LUT R26, R14, 0x7, RZ, 0xc0, !PT ;  /* 0x000000070e1a7812 */ /* 0x000fe400078ec0ff */
[----:B------:R-:W-:Y:S02]  /*0160*/  MOV R25, RZ ;  /* 0x000000ff00197202 */ /* 0x000fe40000000f00 */
[----:B------:R-:W-:Y:S02]  /*0170*/  ISETP.NE.AND P0, PT, R26, RZ, PT ;  /* 0x000000ff1a00720c */ /* 0x000fe40003f05270 */
[----:B------:R-:W-:Y:S01]  /*0180*/  MOV R18, RZ ;  /* 0x000000ff00127202 */ /* 0x000fe20000000f00 */
[----:B0-----:R-:W-:-:S04]  /*0190*/  IMAD R17, R0, UR4, RZ ;  /* 0x0000000400117c24 */ /* 0x001fc8000f8e02ff */
[----:B------:R-:W-:Y:S06]  /*01a0*/  @!P1 BRA `(.L_x_7) ;  /* 0x0000000000c89947 */ /* 0x000fec0003800000 */
[----:B------:R-:W0:Y:S01]  /*01b0*/  LDCU.64 UR4, c[0x0][0x390] ;  /* 0x00007200ff0477ac */ /* 0x000e220008000a00 */
[----:B------:R-:W-:Y:S02]  /*01c0*/  LOP3.LUT R18, R14, 0x7ffffff8, RZ, 0xc0, !PT ;  /* 0x7ffffff80e127812 */ /* 0x000fe400078ec0ff */
[----:B------:R-:W-:Y:S02]  /*01d0*/  MOV R25, RZ ;  /* 0x000000ff00197202 */ /* 0x000fe40000000f00 */
[----:B------:R-:W-:Y:S02]  /*01e0*/  MOV R16, R17 ;  /* 0x0000001100107202 */ /* 0x000fe40000000f00 */
[----:B------:R-:W-:Y:S02]  /*01f0*/  MOV R20, R15 ;  /* 0x0000000f00147202 */ /* 0x000fe40000000f00 */
[----:B------:R-:W-:Y:S01]  /*0200*/  IADD3 R19, PT, PT, -R18, RZ, RZ ;  /* 0x000000ff12137210 */ /* 0x000fe20007ffe1ff */
[----:B0-----:R-:W-:-:S04]  /*0210*/  UIADD3 UR4, UP0, UPT, UR4, 0x10, URZ ;  /* 0x0000001004047890 */ /* 0x001fc8000ff1e0ff */
[----:B------:R-:W-:-:S12]  /*0220*/  UIADD3.X UR5, UPT, UPT, URZ, UR5, URZ, UP0, !UPT ;  /* 0x00000005ff057290 */ /* 0x000fd800087fe4ff */
.L_x_8:
[----:B------:R-:W0:Y:S01]  /*0230*/  LDC.64 R10, c[0x0][0x380] ;  /* 0x0000e000ff0a7b82 */ /* 0x000e220000000a00 */
[----:B------:R-:W-:Y:S02]  /*0240*/  MOV R2, UR4 ;  /* 0x0000000400027c02 */ /* 0x000fe40008000f00 */
[----:B------:R-:W-:-:S03]  /*0250*/  MOV R3, UR5 ;  /* 0x0000000500037c02 */ /* 0x000fc60008000f00 */
[----:B------:R-:W-:Y:S02]  /*0260*/  IMAD.WIDE R2, R16, 0x4, R2 ;  /* 0x0000000410027825 */ /* 0x000fe400078e0202 */
[----:B------:R-:W1:Y:S03]  /*0270*/  LDC R23, c[0x0][0x388] ;  /* 0x0000e200ff177b82 */ /* 0x000e660000000800 */
[----:B------:R-:W2:Y:S04]  /*0280*/  LDG.E R27, desc[UR6][R2.64+-0x10] ;  /* 0xfffff006021b7981 */ /* 0x000ea8000c1e1900 */
[----:B------:R-:W3:Y:S04]  /*0290*/  LDG.E R21, desc[UR6][R2.64+-0xc] ;  /* 0xfffff40602157981 */ /* 0x000ee8000c1e1900 */
[----:B------:R-:W4:Y:S01]  /*02a0*/  LDG.E R24, desc[UR6][R2.64+-0x8] ;  /* 0xfffff80602187981 */ /* 0x000f22000c1e1900 */
[----:B0-----:R-:W-:-:S05]  /*02b0*/  IMAD.WIDE R10, R20, 0x4, R10 ;  /* 0x00000004140a7825 */ /* 0x001fca00078e020a */
[----:B------:R0:W2:Y:S01]  /*02c0*/  LDG.E R28, desc[UR6][R10.64] ;  /* 0x000000060a1c7981 */ /* 0x0000a2000c1e1900 */
[----:B-1----:R-:W-:-:S05]  /*02d0*/  IMAD.WIDE R12, R23, 0x4, R10 ;  /* 0x00000004170c7825 */ /* 0x002fca00078e020a */
[----:B------:R1:W3:Y:S01]  /*02e0*/  LDG.E R22, desc[UR6][R12.64] ;  /* 0x000000060c167981 */ /* 0x0002e2000c1e1900 */
[----:B------:R-:W-:-:S04]  /*02f0*/  IMAD.WIDE R8, R23, 0x4, R12 ;  /* 0x0000000417087825 */ /* 0x000fc800078e020c */
[C---:B------:R-:W-:Y:S02]  /*0300*/  IMAD.WIDE R6, R23.reuse, 0x4, R8 ;  /* 0x0000000417067825 */ /* 0x040fe400078e0208 */
[----:B------:R-:W4:Y:S02]  /*0310*/  LDG.E R9, desc[UR6][R8.64] ;  /* 0x0000000608097981 */ /* 0x000f24000c1e1900 */
[----:B------:R-:W-:-:S04]  /*0320*/  IMAD.WIDE R4, R23, 0x4, R6 ;  /* 0x0000000417047825 */ /* 0x000fc800078e0206 */
[C---:B0-----:R-:W-:Y:S01]  /*0330*/  IMAD.WIDE R10, R23.reuse, 0x4, R4 ;  /* 0x00000004170a7825 */ /* 0x041fe200078e0204 */
[----:B------:R-:W5:Y:S04]  /*0340*/  LDG.E R8, desc[UR6][R2.64+0x8] ;  /* 0x0000080602087981 */ /* 0x000f68000c1e1900 */
[----:B------:R-:W5:Y:S01]  /*0350*/  LDG.E R4, desc[UR6][R4.64] ;  /* 0x0000000604047981 */ /* 0x000f62000c1e1900 */
[----:B-1----:R-:W-:-:S03]  /*0360*/  IMAD.WIDE R12, R23, 0x4, R10 ;  /* 0x00000004170c7825 */ /* 0x002fc600078e020a */
[----:B------:R-:W5:Y:S04]  /*0370*/  LDG.E R29, desc[UR6][R10.64] ;  /* 0x000000060a1d7981 */ /* 0x000f68000c1e1900 */
[----:B------:R-:W5:Y:S04]  /*0380*/  LDG.E R5, desc[UR6][R2.64] ;  /* 0x0000000602057981 */ /* 0x000f68000c1e1900 */
[----:B------:R-:W5:Y:S04]  /*0390*/  LDG.E R10, desc[UR6][R2.64+0x4] ;  /* 0x00000406020a7981 */ /* 0x000f68000c1e1900 */
[----:B------:R-:W5:Y:S01]  /*03a0*/  LDG.E R11, desc[UR6][R2.64+0xc] ;  /* 0x00000c06020b7981 */ /* 0x000f62000c1e1900 */
[----:B--2---:R-:W-:-:S03]  /*03b0*/  FFMA R25, R28, R27, R25 ;  /* 0x0000001b1c197223 */ /* 0x004fc60000000019 */
[----:B------:R0:W2:Y:S04]  /*03c0*/  LDG.E R27, desc[UR6][R6.64] ;  /* 0x00000006061b7981 */ /* 0x0000a8000c1e1900 */
[----:B------:R-:W2:Y:S01]  /*03d0*/  LDG.E R28, desc[UR6][R2.64+-0x4] ;  /* 0xfffffc06021c7981 */ /* 0x000ea2000c1e1900 */
[----:B0-----:R-:W-:-:S03]  /*03e0*/  IMAD.WIDE R6, R23, 0x4, R12 ;  /* 0x0000000417067825 */ /* 0x001fc600078e020c */
[----:B------:R-:W5:Y:S04]  /*03f0*/  LDG.E R3, desc[UR6][R12.64] ;  /* 0x000000060c037981 */ /* 0x000f68000c1e1900 */
[----:B------:R-:W5:Y:S01]  /*0400*/  LDG.E R6, desc[UR6][R6.64] ;  /* 0x0000000606067981 */ /* 0x000f62000c1e1900 */
[----:B---3--:R-:W-:Y:S01]  /*0410*/  FFMA R22, R22, R21, R25 ;  /* 0x0000001516167223 */ /* 0x008fe20000000019 */
[----:B------:R-:W-:-:S03]  /*0420*/  IADD3 R19, PT, PT, R19, 0x8, RZ ;  /* 0x0000000813137810 */ /* 0x000fc60007ffe0ff */
[----:B----4-:R-:W-:Y:S01]  /*0430*/  FFMA R22, R9, R24, R22 ;  /* 0x0000001809167223 */ /* 0x010fe20000000016 */
[----:B------:R-:W-:Y:S02]  /*0440*/  ISETP.NE.AND P1, PT, R19, RZ, PT ;  /* 0x000000ff1300720c */ /* 0x000fe40003f25270 */
[----:B------:R-:W-:Y:S02]  /*0450*/  LEA R20, R23, R20, 0x3 ;  /* 0x0000001417147211 */ /* 0x000fe400078e18ff */
[----:B------:R-:W-:Y:S01]  /*0460*/  IADD3 R16, PT, PT, R16, 0x8, RZ ;  /* 0x0000000810107810 */ /* 0x000fe20007ffe0ff */
[----:B--2---:R-:W-:-:S04]  /*0470*/  FFMA R27, R27, R28, R22 ;  /* 0x0000001c1b1b7223 */ /* 0x004fc80000000016 */
[----:B-----5:R-:W-:-:S04]  /*0480*/  FFMA R4, R4, R5, R27 ;  /* 0x0000000504047223 */ /* 0x020fc8000000001b */
[----:B------:R-:W-:-:S04]  /*0490*/  FFMA R4, R29, R10, R4 ;  /* 0x0000000a1d047223 */ /* 0x000fc80000000004 */
[----:B------:R-:W-:-:S04]  /*04a0*/  FFMA R3, R3, R8, R4 ;  /* 0x0000000803037223 */ /* 0x000fc80000000004 */
[----:B------:R-:W-:Y:S01]  /*04b0*/  FFMA R25, R6, R11, R3 ;  /* 0x0000000b06197223 */ /* 0x000fe20000000003 */
[----:B------:R-:W-:Y:S06]  /*04c0*/  @P1 BRA `(.L_x_8) ;  /* 0xfffffffc00581947 */ /* 0x000fec000383ffff */
.L_x_7:
[----:B------:R-:W-:Y:S05]  /*04d0*/  @!P0 BRA `(.L_x_6) ;  /* 0x0000000000e08947 */ /* 0x000fea0003800000 */
[----:B------:R-:W-:Y:S02]  /*04e0*/  ISETP.GE.U32.AND P0, PT, R26, 0x4, PT ;  /* 0x000000041a00780c */ /* 0x000fe40003f06070 */
[----:B------:R-:W-:-:S04]  /*04f0*/  LOP3.LUT R16, R14, 0x3, RZ, 0xc0, !PT ;  /* 0x000000030e107812 */ /* 0x000fc800078ec0ff */
[----:B------:R-:W-:-:S07]  /*0500*/  ISETP.NE.AND P1, PT, R16, RZ, PT ;  /* 0x000000ff1000720c */ /* 0x000fce0003f25270 */
[----:B------:R-:W-:Y:S06]  /*0510*/  @!P0 BRA `(.L_x_9) ;  /* 0x00000000005c8947 */ /* 0x000fec0003800000 */
[----:B------:R-:W0:Y:S01]  /*0520*/  LDC R19, c[0x0][0x388] ;  /* 0x0000e200ff137b82 */ /* 0x000e220000000800 */
[----:B------:R-:W-:-:S07]  /*0530*/  IADD3 R7, PT, PT, R17, R18, RZ ;  /* 0x0000001211077210 */ /* 0x000fce0007ffe0ff */
[----:B------:R-:W1:Y:S08]  /*0540*/  LDC.64 R8, c[0x0][0x380] ;  /* 0x0000e000ff087b82 */ /* 0x000e700000000a00 */
[----:B------:R-:W2:Y:S01]  /*0550*/  LDC.64 R2, c[0x0][0x390] ;  /* 0x0000e400ff027b82 */ /* 0x000ea20000000a00 */
[----:B0-----:R-:W-:-:S04]  /*0560*/  IMAD R5, R18, R19, R15 ;  /* 0x0000001312057224 */ /* 0x001fc800078e020f */
[----:B-1----:R-:W-:-:S04]  /*0570*/  IMAD.WIDE R8, R5, 0x4, R8 ;  /* 0x0000000405087825 */ /* 0x002fc800078e0208 */
[----:B------:R-:W-:Y:S02]  /*0580*/  IMAD.WIDE R10, R19, 0x4, R8 ;  /* 0x00000004130a7825 */ /* 0x000fe400078e0208 */
[----:B------:R-:W3:Y:S02]  /*0590*/  LDG.E R8, desc[UR6][R8.64] ;  /* 0x0000000608087981 */ /* 0x000ee4000c1e1900 */
[----:B--2---:R-:W-:-:S04]  /*05a0*/  IMAD.WIDE R2, R7, 0x4, R2 ;  /* 0x0000000407027825 */ /* 0x004fc800078e0202 */
[C---:B------:R-:W-:Y:S01]  /*05b0*/  IMAD.WIDE R4, R19.reuse, 0x4, R10 ;  /* 0x0000000413047825 */ /* 0x040fe200078e020a */
[----:B------:R-:W3:Y:S04]  /*05c0*/  LDG.E R12, desc[UR6][R2.64] ;  /* 0x00000006020c7981 */ /* 0x000ee8000c1e1900 */
[----:B------:R-:W2:Y:S01]  /*05d0*/  LDG.E R11, desc[UR6][R10.64] ;  /* 0x000000060a0b7981 */ /* 0x000ea2000c1e1900 */
[----:B------:R-:W-:-:S03]  /*05e0*/  IMAD.WIDE R6, R19, 0x4, R4 ;  /* 0x0000000413067825 */ /* 0x000fc600078e0204 */
[----:B------:R-:W2:Y:S04]  /*05f0*/  LDG.E R13, desc[UR6][R2.64+0x4] ;  /* 0x00000406020d7981 */ /* 0x000ea8000c1e1900 */
[----:B------:R-:W4:Y:S04]  /*0600*/  LDG.E R5, desc[UR6][R4.64] ;  /* 0x0000000604057981 */ /* 0x000f28000c1e1900 */
[----:B------:R-:W4:Y:S04]  /*0610*/  LDG.E R19, desc[UR6][R2.64+0x8] ;  /* 0x0000080602137981 */ /* 0x000f28000c1e1900 */
[----:B------:R-:W5:Y:S04]  /*0620*/  LDG.E R7, desc[UR6][R6.64] ;  /* 0x0000000606077981 */ /* 0x000f68000c1e1900 */
[----:B------:R-:W5:Y:S01]  /*0630*/  LDG.E R20, desc[UR6][R2.64+0xc] ;  /* 0x00000c0602147981 */ /* 0x000f62000c1e1900 */
[----:B------:R-:W-:Y:S01]  /*0640*/  IADD3 R18, PT, PT, R18, 0x4, RZ ;  /* 0x0000000412127810 */ /* 0x000fe20007ffe0ff */
[----:B---3--:R-:W-:-:S04]  /*0650*/  FFMA R12, R8, R12, R25 ;  /* 0x0000000c080c7223 */ /* 0x008fc80000000019 */
[----:B--2---:R-:W-:-:S04]  /*0660*/  FFMA R12, R11, R13, R12 ;  /* 0x0000000d0b0c7223 */ /* 0x004fc8000000000c */
[----:B----4-:R-:W-:-:S04]  /*0670*/  FFMA R12, R5, R19, R12 ;  /* 0x00000013050c7223 */ /* 0x010fc8000000000c */
[----:B-----5:R-:W-:-:S07]  /*0680*/  FFMA R25, R7, R20, R12 ;  /* 0x0000001407197223 */ /* 0x020fce000000000c */
.L_x_9:
[----:B------:R-:W-:Y:S05]  /*0690*/  @!P1 BRA `(.L_x_6) ;  /* 0x0000000000709947 */ /* 0x000fea0003800000 */
[----:B------:R-:W-:Y:S02]  /*06a0*/  ISETP.NE.AND P0, PT, R16, 0x1, PT ;  /* 0x000000011000780c */ /* 0x000fe40003f05270 */
[----:B------:R-:W-:-:S04]  /*06b0*/  LOP3.LUT R14, R14, 0x1, RZ, 0xc0, !PT ;  /* 0x000000010e0e7812 */ /* 0x000fc800078ec0ff */
[----:B------:R-:W-:-:S07]  /*06c0*/  ISETP.NE.U32.AND P1, PT, R14, 0x1, PT ;  /* 0x000000010e00780c */ /* 0x000fce0003f25070 */
[----:B------:R-:W0:Y:S08]  /*06d0*/  @P0 LDC R11, c[0x0][0x388] ;  /* 0x0000e200ff0b0b82 */ /* 0x000e300000000800 */
[----:B------:R-:W1:Y:S08]  /*06e0*/  @P0 LDC.64 R8, c[0x0][0x380] ;  /* 0x0000e000ff080b82 */ /* 0x000e700000000a00 */
[----:B------:R-:W2:Y:S08]  /*06f0*/  @P0 LDC.64 R6, c[0x0][0x390] ;  /* 0x0000e400ff060b82 */ /* 0x000eb00000000a00 */
[----:B------:R-:W3:Y:S01]  /*0700*/  @!P1 LDC R12, c[0x0][0x388] ;  /* 0x0000e200ff0c9b82 */ /* 0x000ee20000000800 */
[----:B0-----:R-:W-:-:S07]  /*0710*/  @P0 IMAD R13, R18, R11, R15 ;  /* 0x0000000b120d0224 */ /* 0x001fce00078e020f */
[----:B------:R-:W0:Y:S01]  /*0720*/  @!P1 LDC.64 R4, c[0x0][0x380] ;  /* 0x0000e000ff049b82 */ /* 0x000e220000000a00 */
[----:B-1----:R-:W-:Y:S01]  /*0730*/  @P0 IMAD.WIDE R8, R13, 0x4, R8 ;  /* 0x000000040d080825 */ /* 0x002fe200078e0208 */
[----:B------:R-:W-:Y:S02]  /*0740*/  @P0 IADD3 R13, PT, PT, R17, R18, RZ ;  /* 0x00000012110d0210 */ /* 0x000fe40007ffe0ff */
[----:B------:R-:W-:Y:S01]  /*0750*/  @P0 IADD3 R18, PT, PT, R18, 0x2, RZ ;  /* 0x0000000212120810 */ /* 0x000fe20007ffe0ff */
[----:B------:R-:W-:-:S03]  /*0760*/  @P0 IMAD.WIDE R10, R11, 0x4, R8 ;  /* 0x000000040b0a0825 */ /* 0x000fc600078e0208 */
[----:B------:R-:W1:Y:S01]  /*0770*/  @!P1 LDC.64 R2, c[0x0][0x390] ;  /* 0x0000e400ff029b82 */ /* 0x000e620000000a00 */
[----:B------:R-:W-:Y:S01]  /*0780*/  @!P1 IADD3 R17, PT, PT, R17, R18, RZ ;  /* 0x0000001211119210 */ /* 0x000fe20007ffe0ff */
[----:B------:R-:W4:Y:S01]  /*0790*/  @P0 LDG.E R8, desc[UR6][R8.64] ;  /* 0x0000000608080981 */ /* 0x000f22000c1e1900 */
[----:B--2---:R-:W-:-:S03]  /*07a0*/  @P0 IMAD.WIDE R6, R13, 0x4, R6 ;  /* 0x000000040d060825 */ /* 0x004fc600078e0206 */
[----:B------:R-:W2:Y:S01]  /*07b0*/  @P0 LDG.E R11, desc[UR6][R10.64] ;  /* 0x000000060a0b0981 */ /* 0x000ea2000c1e1900 */
[----:B---3--:R-:W-:-:S03]  /*07c0*/  @!P1 IMAD R13, R18, R12, R15 ;  /* 0x0000000c120d9224 */ /* 0x008fc600078e020f */
[----:B------:R-:W4:Y:S01]  /*07d0*/  @P0 LDG.E R12, desc[UR6][R6.64] ;  /* 0x00000006060c0981 */ /* 0x000f22000c1e1900 */
[----:B0-----:R-:W-:-:S03]  /*07e0*/  @!P1 IMAD.WIDE R4, R13, 0x4, R4 ;  /* 0x000000040d049825 */ /* 0x001fc600078e0204 */
[----:B------:R-:W2:Y:S04]  /*07f0*/  @P0 LDG.E R13, desc[UR6][R6.64+0x4] ;  /* 0x00000406060d0981 */ /* 0x000ea8000c1e1900 */
[----:B------:R-:W3:Y:S01]  /*0800*/  @!P1 LDG.E R4, desc[UR6][R4.64] ;  /* 0x0000000604049981 */ /* 0x000ee2000c1e1900 */
[----:B-1----:R-:W-:-:S06]  /*0810*/  @!P1 IMAD.WIDE R2, R17, 0x4, R2 ;  /* 0x0000000411029825 */ /* 0x002fcc00078e0202 */
[----:B------:R-:W3:Y:S01]  /*0820*/  @!P1 LDG.E R2, desc[UR6][R2.64] ;  /* 0x0000000602029981 */ /* 0x000ee2000c1e1900 */
[----:B----4-:R-:W-:-:S04]  /*0830*/  @P0 FFMA R12, R8, R12, R25 ;  /* 0x0000000c080c0223 */ /* 0x010fc80000000019 */
[----:B--2---:R-:W-:-:S04]  /*0840*/  @P0 FFMA R25, R11, R13, R12 ;  /* 0x0000000d0b190223 */ /* 0x004fc8000000000c */
[----:B---3--:R-:W-:-:S07]  /*0850*/  @!P1 FFMA R25, R4, R2, R25 ;  /* 0x0000000204199223 */ /* 0x008fce0000000019 */
.L_x_6:
[----:B------:R-:W0:Y:S01]  /*0860*/  LDC.64 R2, c[0x0][0x3a0] ;  /* 0x0000e800ff027b82 */ /* 0x000e220000000a00 */
[----:B------:R-:W1:Y:S02]  /*0870*/  LDCU UR4, c[0x0][0x3a8] ;  /* 0x00007500ff0477ac */ /* 0x000e640008000800 */
[----:B-1----:R-:W-:-:S04]  /*0880*/  IMAD R15, R0, UR4, R15 ;  /* 0x00000004000f7c24 */ /* 0x002fc8000f8e020f */
[----:B0-----:R-:W-:-:S05]  /*0890*/  IMAD.WIDE R2, R15, 0x4, R2 ;  /* 0x000000040f027825 */ /* 0x001fca00078e0202 */
[----:B------:R-:W-:Y:S01]  /*08a0*/  STG.E desc[UR6][R2.64], R25 ;  /* 0x0000001902007986 */ /* 0x000fe2000c101906 */
[----:B------:R-:W-:Y:S05]  /*08b0*/  EXIT ;  /* 0x000000000000794d */ /* 0x000fea0003800000 */
.L_x_10:
        /* <DEDUP_REMOVED lines=12> */
.L_x_17:


//--------------------- .text._Z3h2sP6__halfPfiii --------------------------
	.section	.text._Z3h2sP6__halfPfiii,"ax",@progbits
	.align	128
        .global         _Z3h2sP6__halfPfiii
        .type           _Z3h2sP6__halfPfiii,@function
        .size           _Z3h2sP6__halfPfiii,(.L_x_18 - _Z3h2sP6__halfPfiii)
        .other          _Z3h2sP6__halfPfiii,@"STO_CUDA_ENTRY STV_DEFAULT"
_Z3h2sP6__halfPfiii:
.text._Z3h2sP6__halfPfiii:
        /* <DEDUP_REMOVED lines=14> */
[----:B------:R-:W0:Y:S01]  /*00e0*/  LDC.64 R2, c[0x0][0x380] ;  /* 0x0000e000ff027b82 */ /* 0x000e220000000a00 */
[----:B------:R-:W1:Y:S01]  /*00f0*/  LDCU UR6, c[0x0][0x390] ;  /* 0x00007200ff0677ac */ /* 0x000e620008000800 */
[----:B------:R-:W2:Y:S01]  /*0100*/  LDCU.64 UR4, c[0x0][0x358] ;  /* 0x00006b00ff0477ac */ /* 0x000ea20008000a00 */
[----:B-1----:R-:W-:-:S05]  /*0110*/  IMAD R7, R5, UR6, R0 ;  /* 0x0000000605077c24 */ /* 0x002fca000f8e0200 */
[----:B------:R-:W1:Y:S01]  /*0120*/  LDC.64 R4, c[0x0][0x388] ;  /* 0x0000e200ff047b82 */ /* 0x000e620000000a00 */
[----:B0-----:R-:W-:-:S06]  /*0130*/  IMAD.WIDE R2, R7, 0x2, R2 ;  /* 0x0000000207027825 */ /* 0x001fcc00078e0202 */
[----:B--2---:R-:W2:Y:S01]  /*0140*/  LDG.E.U16 R2, desc[UR4][R2.64] ;  /* 0x0000000402027981 */ /* 0x004ea2000c1e1500 */
[----:B-1----:R-:W-:-:S04]  /*0150*/  IMAD.WIDE R4, R7, 0x4, R4 ;  /* 0x0000000407047825 */ /* 0x002fc800078e0204 */
[----:B--2---:R-:W-:-:S05]  /*0160*/  HADD2.F32 R7, -RZ, R2.H0_H0 ;  /* 0x20000002ff077230 */ /* 0x004fca0000004100 */
[----:B------:R-:W-:Y:S01]  /*0170*/  STG.E desc[UR4][R4.64], R7 ;  /* 0x0000000704007986 */ /* 0x000fe2000c101904 */
[----:B------:R-:W-:Y:S05]  /*0180*/  EXIT ;  /* 0x000000000000794d */ /* 0x000fea0003800000 */
.L_x_11:
        /* <DEDUP_REMOVED lines=15> */
.L_x_18:


//--------------------- .text._Z3s2hPfP6__halfiii --------------------------
	.section	.text._Z3s2hPfP6__halfiii,"ax",@progbits
	.align	128
        .global         _Z3s2hPfP6__halfiii
        .type           _Z3s2hPfP6__halfiii,@function
        .size           _Z3s2hPfP6__halfiii,(.L_x_19 - _Z3s2hPfP6__halfiii)
        .other          _Z3s2hPfP6__halfiii,@"STO_CUDA_ENTRY STV_DEFAULT"
_Z3s2hPfP6__halfiii:
.text._Z3s2hPfP6__halfiii:
        /* <DEDUP_REMOVED lines=20> */
[----:B--2---:R-:W2:Y:S01]  /*0140*/  LDG.E R2, desc[UR4][R2.64] ;  /* 0x0000000402027981 */ /* 0x004ea2000c1e1900 */
[----:B-1----:R-:W-:Y:S01]  /*0150*/  IMAD.WIDE R4, R7, 0x2, R4 ;  /* 0x0000000207047825 */ /* 0x002fe200078e0204 */
[----:B--2---:R-:W-:-:S05]  /*0160*/  F2FP.F16.F32.PACK_AB R0, RZ, R2 ;  /* 0x00000002ff00723e */ /* 0x004fca00000000ff */
[----:B------:R-:W-:Y:S01]  /*0170*/  STG.E.U16 desc[UR4][R4.64], R0 ;  /* 0x0000000004007986 */ /* 0x000fe2000c101504 */
[----:B------:R-:W-:Y:S05]  /*0180*/  EXIT ;  /* 0x000000000000794d */ /* 0x000fea0003800000 */
.L_x_12:
        /* <DEDUP_REMOVED lines=15> */
.L_x_19:


//--------------------- .text._Z5fnormiiPdiS_S_S_idS_S_S_ --------------------------
	.section	.text._Z5fnormiiPdiS_S_S_idS_S_S_,"ax",@progbits
	.align	128
        .global         _Z5fnormiiPdiS_S_S_idS_S_S_
        .type           _Z5fnormiiPdiS_S_S_idS_S_S_,@function
        .size           _Z5fnormiiPdiS_S_S_idS_S_S_,(.L_x_20 - _Z5fnormiiPdiS_S_S_idS_S_S_)
        .other          _Z5fnormiiPdiS_S_S_idS_S_S_,@"STO_CUDA_ENTRY STV_DEFAULT"
_Z5fnormiiPdiS_S_S_idS_S_S_:
.text._Z5fnormiiPdiS_S_S_idS_S_S_:
[----:B------:R-:W-:Y:S01]  /*0000*/  LDC R1, c[0x0][0x37c] ;  /* 0x0000df00ff017b82 */ /* 0x000fe20000000800 */
[----:B------:R-:W-:Y:S05]  /*0010*/  EXIT ;  /* 0x000000000000794d */ /* 0x000fea0003800000 */
.L_x_13:
        /* <DEDUP_REMOVED lines=14> */
.L_x_20:


//--------------------- .text._Z4getRiiPfiS_i     --------------------------
	.section	.text._Z4getRiiPfiS_i,"ax",@progbits
	.align	128
        .global         _Z4getRiiPfiS_i
        .type           _Z4getRiiPfiS_i,@function
        .size           _Z4getRiiPfiS_i,(.L_x_21 - _Z4getRiiPfiS_i)
        .other          _Z4getRiiPfiS_i,@"STO_CUDA_ENTRY STV_DEFAULT"
_Z4getRiiPfiS_i:
.text._Z4getRiiPfiS_i:
[----:B------:R-:W-:Y:S01]  /*0000*/  LDC R1, c[0x0][0x37c] ;  /* 0x0000df00ff017b82 */ /* 0x000fe20000000800 */
[----:B------:R-:W0:Y:S01]  /*0010*/  S2R R7, SR_TID.Y ;  /* 0x0000000000077919 */ /* 0x000e220000002200 */
[----:B------:R-:W1:Y:S01]  /*0020*/  LDCU UR4, c[0x0][0x360] ;  /* 0x00006c00ff0477ac */ /* 0x000e620008000800 */
[----:B------:R-:W0:Y:S01]  /*0030*/  S2R R2, SR_CTAID.Y ;  /* 0x0000000000027919 */ /* 0x000e220000002600 */
[----:B------:R-:W0:Y:S01]  /*0040*/  LDCU UR5, c[0x0][0x364] ;  /* 0x00006c80ff0577ac */ /* 0x000e220008000800 */
[----:B------:R-:W1:Y:S01]  /*0050*/  S2R R0, SR_TID.X ;  /* 0x0000000000007919 */ /* 0x000e620000002100 */
[----:B------:R-:W2:Y:S01]  /*0060*/  LDCU.64 UR6, c[0x0][0x380] ;  /* 0x00007000ff0677ac */ /* 0x000ea20008000a00 */
[----:B------:R-:W1:Y:S01]  /*0070*/  S2R R3, SR_CTAID.X ;  /* 0x0000000000037919 */ /* 0x000e620000002500 */
[----:B0-----:R-:W-:-:S05]  /*0080*/  IMAD R7, R2, UR5, R7 ;  /* 0x0000000502077c24 */ /* 0x001fca000f8e0207 */
[----:B--2---:R-:W-:Y:S01]  /*0090*/  ISETP.GE.AND P0, PT, R7, UR7, PT ;  /* 0x0000000707007c0c */ /* 0x004fe2000bf06270 */
[----:B-1----:R-:W-:-:S05]  /*00a0*/  IMAD R0, R3, UR4, R0 ;  /* 0x0000000403007c24 */ /* 0x002fca000f8e0200 */
[----:B------:R-:W-:-:S04]  /*00b0*/  ISETP.GE.OR P0, PT, R0, UR6, P0 ;  /* 0x0000000600007c0c */ /* 0x000fc80008706670 */
[----:B------:R-:W-:-:S13]  /*00c0*/  ISETP.GT.OR P0, PT, R0, R7, P0 ;  /* 0x000000070000720c */ /* 0x000fda0000704670 */
[----:B------:R-:W-:Y:S05]  /*00d0*/  @P0 EXIT ;  /* 0x000000000000094d */ /* 0x000fea0003800000 */
[----:B------:R-:W0:Y:S01]  /*00e0*/  LDC.64 R2, c[0x0][0x388] ;  /* 0x0000e200ff027b82 */ /* 0x000e220000000a00 */
[----:B------:R-:W1:Y:S01]  /*00f0*/  LDCU UR6, c[0x0][0x390] ;  /* 0x00007200ff0677ac */ /* 0x000e620008000800 */
[----:B------:R-:W2:Y:S01]  /*0100*/  LDCU.64 UR4, c[0x0][0x358] ;  /* 0x00006b00ff0477ac */ /* 0x000ea20008000a00 */
[----:B-1----:R-:W-:Y:S01]  /*0110*/  IMAD R5, R7, UR6, R0 ;  /* 0x0000000607057c24 */ /* 0x002fe2000f8e0200 */
[----:B------:R-:W1:Y:S03]  /*0120*/  LDCU UR6, c[0x0][0x3a0] ;  /* 0x00007400ff0677ac */ /* 0x000e660008000800 */
[----:B0-----:R-:W-:Y:S02]  /*0130*/  IMAD.WIDE R2, R5, 0x4, R2 ;  /* 0x0000000405027825 */ /* 0x001fe400078e0202 */
[----:B------:R-:W0:Y:S04]  /*0140*/  LDC.64 R4, c[0x0][0x398] ;  /* 0x0000e600ff047b82 */ /* 0x000e280000000a00 */
[----:B--2---:R-:W2:Y:S01]  /*0150*/  LDG.E R3, desc[UR4][R2.64] ;  /* 0x0000000402037981 */ /* 0x004ea2000c1e1900 */
[----:B-1----:R-:W-:-:S04]  /*0160*/  IMAD R7, R7, UR6, R0 ;  /* 0x0000000607077c24 */ /* 0x002fc8000f8e0200 */
[----:B0-----:R-:W-:-:S05]  /*0170*/  IMAD.WIDE R4, R7, 0x4, R4 ;  /* 0x0000000407047825 */ /* 0x001fca00078e0204 */
[----:B--2---:R-:W-:Y:S01]  /*0180*/  STG.E desc[UR4][R4.64], R3 ;  /* 0x0000000304007986 */ /* 0x004fe2000c101904 */
[----:B------:R-:W-:Y:S05]  /*0190*/  EXIT ;  /* 0x000000000000794d */ /* 0x000fea0003800000 */
.L_x_14:
        /* <DEDUP_REMOVED lines=14> */
.L_x_21:


//--------------------- .nv.shared.reserved.0     --------------------------
	.section	.nv.shared.reserved.0,"aw",@nobits
	.weak		__nv_reservedSMEM_offset_0_alias
	.size		__nv_reservedSMEM_offset_0_alias, 0, 64
	.other		__nv_reservedSMEM_offset_0_alias,@"STO_CUDA_RESERVED_SHARED STV_DEFAULT"
__nv_reservedSMEM_offset_0_alias:
	.zero		0
	.zero		64


//--------------------- .nv.constant0._Z3rbfIffEviiPT_iS1_S1_S1_iT0_S1_S1_ --------------------------
	.section	.nv.constant0._Z3rbfIffEviiPT_iS1_S1_S1_iT0_S1_S1_,"a",@progbits
	.sectionflags	@""
	.align	4
.nv.constant0._Z3rbfIffEviiPT_iS1_S1_S1_iT0_S1_S1_:
	.zero		968


//--------------------- .nv.constant0._Z7vecnormIfEvPT_iS1_ii --------------------------
	.section	.nv.constant0._Z7vecnormIfEvPT_iS1_ii,"a",@progbits
	.sectionflags	@""
	.align	4
.nv.constant0._Z7vecnormIfEvPT_iS1_ii:
	.zero		928


//--------------------- .nv.constant0._Z4gemmPfiS_iS_iiii --------------------------
	.section	.nv.constant0._Z4gemmPfiS_iS_iiii,"a",@progbits
	.sectionflags	@""
	.align	4
.nv.constant0._Z4gemmPfiS_iS_iiii:
	.zero		952


//--------------------- .nv.constant0._Z3h2sP6__halfPfiii --------------------------
	.section	.nv.constant0._Z3h2sP6__halfPfiii,"a",@progbits
	.sectionflags	@""
	.align	4
.nv.constant0._Z3h2sP6__halfPfiii:
	.zero		924


//--------------------- .nv.constant0._Z3s2hPfP6__halfiii --------------------------
	.section	.nv.constant0._Z3s2hPfP6__halfiii,"a",@progbits
	.sectionflags	@""
	.align	4
.nv.constant0._Z3s2hPfP6__halfiii:
	.zero		924


//--------------------- .nv.constant0._Z5fnormiiPdiS_S_S_idS_S_S_ --------------------------
	.section	.nv.constant0._Z5fnormiiPdiS_S_S_idS_S_S_,"a",@progbits
	.sectionflags	@""
	.align	4
.nv.constant0._Z5fnormiiPdiS_S_S_idS_S_S_:
	.zero		984


//--------------------- .nv.constant0._Z4getRiiPfiS_i --------------------------
	.section	.nv.constant0._Z4getRiiPfiS_i,"a",@progbits
	.sectionflags	@""
	.align	4
.nv.constant0._Z4getRiiPfiS_i:
	.zero		932


//--------------------- SYMBOLS --------------------------

	.type		.nv.reservedSmem.offset0,@object
	.size		.nv.reservedSmem.offset0,0x4
